	.target	sm_100a

	.elftype	@"ET_EXEC"


//--------------------- .note.nv.tkinfo           --------------------------
	.section	.note.nv.tkinfo,"",@"SHT_NOTE"
	.sectionflags	@"SHF_NOTE_NV_TKINFO"
	.tkinfo
        /*0018*/ 	.word	0x00000081
        /*0030*/ 	.string	""
        /*0030*/ 	.string	"ptxas-blackwell"
        /*0030*/ 	.string	"Cuda compilation tools, release 12.9, V12.9.86"
        /*0030*/ 	.string	"Build cuda_12.9.r12.9/compiler.36037853_0"
        /*0030*/ 	.string	"-v  -suppress-debug-info  -lineinfo  -arch sm_100a "



//--------------------- .note.nv.cuver            --------------------------
	.section	.note.nv.cuver,"",@"SHT_NOTE"
	.sectionflags	@"SHF_NOTE_NV_CUVER"
        /*0018*/ 	.short	0x0001
        /*001a*/ 	.short	0x0064
        /*001c*/ 	.short	0x0001
        /*001e*/ 	.short	0x0000
        /*0020*/ 	.short	0x0001
        /*0022*/ 	.short	0x0000


//--------------------- .nv.info                  --------------------------
	.section	.nv.info,"",@"SHT_CUDA_INFO"
	.align	4


	//----- nvinfo : EIATTR_REGCOUNT
	.align		4
        /*0000*/ 	.byte	0x04, 0x2f
        /*0002*/ 	.short	(.L_4 - .L_3)
	.align		4
.L_3:
        /*0004*/ 	.word	index@(gluon_tcgen05)
        /*0008*/ 	.word	0x00000087


	//----- nvinfo : EIATTR_FRAME_SIZE
	.align		4
.L_4:
        /*000c*/ 	.byte	0x04, 0x11
        /*000e*/ 	.short	(.L_6 - .L_5)
	.align		4
.L_5:
        /*0010*/ 	.word	index@($__internal_2_$__cuda_sm10x_tcgen05_guardrail_trap_unallocated_columns_being_dealloced)
        /*0014*/ 	.word	0x00000000


	//----- nvinfo : EIATTR_FRAME_SIZE
	.align		4
.L_6:
        /*0018*/ 	.byte	0x04, 0x11
        /*001a*/ 	.short	(.L_8 - .L_7)
	.align		4
.L_7:
        /*001c*/ 	.word	index@($__internal_1_$__cuda_sm10x_tcgen05_guardrail_trap_phase_invalid_during_alloc)
        /*0020*/ 	.word	0x00000000


	//----- nvinfo : EIATTR_FRAME_SIZE
	.align		4
.L_8:
        /*0024*/ 	.byte	0x04, 0x11
        /*0026*/ 	.short	(.L_10 - .L_9)
	.align		4
.L_9:
        /*0028*/ 	.word	index@($__internal_0_$__cuda_sm10x_tcgen05_guardrail_trap_col_being_dealloced_not_returned_by_alloc)
        /*002c*/ 	.word	0x00000000


	//----- nvinfo : EIATTR_FRAME_SIZE
	.align		4
.L_10:
        /*0030*/ 	.byte	0x04, 0x11
        /*0032*/ 	.short	(.L_12 - .L_11)
	.align		4
.L_11:
        /*0034*/ 	.word	index@(gluon_tcgen05)
        /*0038*/ 	.word	0x00000000


	//----- nvinfo : EIATTR_MIN_STACK_SIZE
	.align		4
.L_12:
        /*003c*/ 	.byte	0x04, 0x12
        /*003e*/ 	.short	(.L_14 - .L_13)
	.align		4
.L_13:
        /*0040*/ 	.word	index@(gluon_tcgen05)
        /*0044*/ 	.word	0x00000000
.L_14:


//--------------------- .nv.info.gluon_tcgen05    --------------------------
	.section	.nv.info.gluon_tcgen05,"",@"SHT_CUDA_INFO"
	.sectionflags	@""
	.align	4


	//----- nvinfo : EIATTR_CUDA_API_VERSION
	.align		4
        /*0000*/ 	.byte	0x04, 0x37
        /*0002*/ 	.short	(.L_16 - .L_15)
.L_15:
        /*0004*/ 	.word	0x00000081


	//----- nvinfo : EIATTR_KPARAM_INFO
	.align		4
.L_16:
        /*0008*/ 	.byte	0x04, 0x17
        /*000a*/ 	.short	(.L_18 - .L_17)
.L_17:
        /*000c*/ 	.word	0x00000000
        /*0010*/ 	.short	0x000a
        /*0012*/ 	.short	0x0048
        /*0014*/ 	.byte	0x00, 0xf4, 0x21, 0x00


	//----- nvinfo : EIATTR_KPARAM_INFO
	.align		4
.L_18:
        /*0018*/ 	.byte	0x04, 0x17
        /*001a*/ 	.short	(.L_20 - .L_19)
.L_19:
        /*001c*/ 	.word	0x00000000
        /*0020*/ 	.short	0x0009
        /*0022*/ 	.short	0x0040
        /*0024*/ 	.byte	0x00, 0xf4, 0x21, 0x00


	//----- nvinfo : EIATTR_KPARAM_INFO
	.align		4
.L_20:
        /*0028*/ 	.byte	0x04, 0x17
        /*002a*/ 	.short	(.L_22 - .L_21)
.L_21:
        /*002c*/ 	.word	0x00000000
        /*0030*/ 	.short	0x0008
        /*0032*/ 	.short	0x0038
        /*0034*/ 	.byte	0x00, 0xf0, 0x21, 0x00


	//----- nvinfo : EIATTR_KPARAM_INFO
	.align		4
.L_22:
        /*0038*/ 	.byte	0x04, 0x17
        /*003a*/ 	.short	(.L_24 - .L_23)
.L_23:
        /*003c*/ 	.word	0x00000000
        /*0040*/ 	.short	0x0007
        /*0042*/ 	.short	0x0030
        /*0044*/ 	.byte	0x00, 0xf0, 0x21, 0x00


	//----- nvinfo : EIATTR_KPARAM_INFO
	.align		4
.L_24:
        /*0048*/ 	.byte	0x04, 0x17
        /*004a*/ 	.short	(.L_26 - .L_25)
.L_25:
        /*004c*/ 	.word	0x00000000
        /*0050*/ 	.short	0x0006
        /*0052*/ 	.short	0x0028
        /*0054*/ 	.byte	0x00, 0xf0, 0x21, 0x00


	//----- nvinfo : EIATTR_KPARAM_INFO
	.align		4
.L_26:
        /*0058*/ 	.byte	0x04, 0x17
        /*005a*/ 	.short	(.L_28 - .L_27)
.L_27:
        /*005c*/ 	.word	0x00000000
        /*0060*/ 	.short	0x0005
        /*0062*/ 	.short	0x0020
        /*0064*/ 	.byte	0x00, 0xf0, 0x11, 0x00


	//----- nvinfo : EIATTR_KPARAM_INFO
	.align		4
.L_28:
        /*0068*/ 	.byte	0x04, 0x17
        /*006a*/ 	.short	(.L_30 - .L_29)
.L_29:
        /*006c*/ 	.word	0x00000000
        /*0070*/ 	.short	0x0004
        /*0072*/ 	.short	0x001c
        /*0074*/ 	.byte	0x00, 0xf0, 0x11, 0x00


	//----- nvinfo : EIATTR_KPARAM_INFO
	.align		4
.L_30:
        /*0078*/ 	.byte	0x04, 0x17
        /*007a*/ 	.short	(.L_32 - .L_31)
.L_31:
        /*007c*/ 	.word	0x00000000
        /*0080*/ 	.short	0x0003
        /*0082*/ 	.short	0x0018
        /*0084*/ 	.byte	0x00, 0xf0, 0x11, 0x00


	//----- nvinfo : EIATTR_KPARAM_INFO
	.align		4
.L_32:
        /*0088*/ 	.byte	0x04, 0x17
        /*008a*/ 	.short	(.L_34 - .L_33)
.L_33:
        /*008c*/ 	.word	0x00000000
        /*0090*/ 	.short	0x0002
        /*0092*/ 	.short	0x0010
        /*0094*/ 	.byte	0x00, 0xf4, 0x21, 0x00


	//----- nvinfo : EIATTR_KPARAM_INFO
	.align		4
.L_34:
        /*0098*/ 	.byte	0x04, 0x17
        /*009a*/ 	.short	(.L_36 - .L_35)
.L_35:
        /*009c*/ 	.word	0x00000000
        /*00a0*/ 	.short	0x0001
        /*00a2*/ 	.short	0x0008
        /*00a4*/ 	.byte	0x00, 0xf4, 0x21, 0x00


	//----- nvinfo : EIATTR_KPARAM_INFO
	.align		4
.L_36:
        /*00a8*/ 	.byte	0x04, 0x17
        /*00aa*/ 	.short	(.L_38 - .L_37)
.L_37:
        /*00ac*/ 	.word	0x00000000
        /*00b0*/ 	.short	0x0000
        /*00b2*/ 	.short	0x0000
        /*00b4*/ 	.byte	0x00, 0xf4, 0x21, 0x00


	//----- nvinfo : EIATTR_AT_ENTRY_FRAGMENTS
	.align		4
.L_38:
        /*00b8*/ 	.byte	0x04, 0x4f
        /*00ba*/ 	.short	(.L_40 - .L_39)


	//   ....[0]....
.L_39:
        /*00bc*/ 	.word	0x00000004


	//----- nvinfo : EIATTR_RESERVED_SMEM_USED
	.align		4
.L_40:
        /*00c0*/ 	.byte	0x01, 0x41
	.zero		2


	//----- nvinfo : EIATTR_SPARSE_MMA_MASK
	.align		4
        /*00c4*/ 	.byte	0x03, 0x50
        /*00c6*/ 	.short	0x0000


	//----- nvinfo : EIATTR_TCGEN05_1CTA_USED
	.align		4
        /*00c8*/ 	.byte	0x01, 0x51
	.zero		2


	//----- nvinfo : EIATTR_MAXREG_COUNT
	.align		4
        /*00cc*/ 	.byte	0x03, 0x1b
        /*00ce*/ 	.short	0x00ff


	//----- nvinfo : EIATTR_NUM_BARRIERS
	.align		4
        /*00d0*/ 	.byte	0x02, 0x4c
        /*00d2*/ 	.byte	0x01
	.zero		1


	//----- nvinfo : EIATTR_INT_WARP_WIDE_INSTR_OFFSETS
	.align		4
        /*00d4*/ 	.byte	0x04, 0x31
        /*00d6*/ 	.short	(.L_42 - .L_41)


	//   ....[0]....
.L_41:
        /*00d8*/ 	.word	0x00001670


	//   ....[1]....
        /*00dc*/ 	.word	0x00001690


	//   ....[2]....
        /*00e0*/ 	.word	0x00001710


	//   ....[3]....
        /*00e4*/ 	.word	0x00001ad0


	//   ....[4]....
        /*00e8*/ 	.word	0x00001ae0


	//   ....[5]....
        /*00ec*/ 	.word	0x00001b40


	//   ....[6]....
        /*00f0*/ 	.word	0x00001b50


	//   ....[7]....
        /*00f4*/ 	.word	0x00001d80


	//   ....[8]....
        /*00f8*/ 	.word	0x00001d90


	//   ....[9]....
        /*00fc*/ 	.word	0x00001f10


	//   ....[10]....
        /*0100*/ 	.word	0x00001f40


	//   ....[11]....
        /*0104*/ 	.word	0x00001f70


	//   ....[12]....
        /*0108*/ 	.word	0x00001f90


	//   ....[13]....
        /*010c*/ 	.word	0x000021b0


	//   ....[14]....
        /*0110*/ 	.word	0x000021c0


	//   ....[15]....
        /*0114*/ 	.word	0x00002550


	//   ....[16]....
        /*0118*/ 	.word	0x00002560


	//   ....[17]....
        /*011c*/ 	.word	0x00002c50


	//   ....[18]....
        /*0120*/ 	.word	0x00002ca0


	//----- nvinfo : EIATTR_COOP_GROUP_MASK_REGIDS
	.align		4
.L_42:
        /*0124*/ 	.byte	0x04, 0x29
        /*0126*/ 	.short	(.L_44 - .L_43)


	//   ....[0]....
.L_43:
        /*0128*/ 	.word	0xffffffff


	//   ....[1]....
        /*012c*/ 	.word	0xffffffff


	//   ....[2]....
        /*0130*/ 	.word	0xffffffff


	//   ....[3]....
        /*0134*/ 	.word	0xffffffff


	//   ....[4]....
        /*0138*/ 	.word	0xffffffff


	//   ....[5]....
        /*013c*/ 	.word	0xffffffff


	//   ....[6]....
        /*0140*/ 	.word	0xffffffff


	//   ....[7]....
        /*0144*/ 	.word	0xffffffff


	//   ....[8]....
        /*0148*/ 	.word	0xffffffff


	//   ....[9]....
        /*014c*/ 	.word	0xffffffff


	//----- nvinfo : EIATTR_COOP_GROUP_INSTR_OFFSETS
	.align		4
.L_44:
        /*0150*/ 	.byte	0x04, 0x28
        /*0152*/ 	.short	(.L_46 - .L_45)


	//   ....[0]....
.L_45:
        /*0154*/ 	.word	0x00000050


	//   ....[1]....
        /*0158*/ 	.word	0x00000310


	//   ....[2]....
        /*015c*/ 	.word	0x000004f0


	//   ....[3]....
        /*0160*/ 	.word	0x00000980


	//   ....[4]....
        /*0164*/ 	.word	0x00000ac0


	//   ....[5]....
        /*0168*/ 	.word	0x00000fa0


	//   ....[6]....
        /*016c*/ 	.word	0x000010e0


	//   ....[7]....
        /*0170*/ 	.word	0x00001530


	//   ....[8]....
        /*0174*/ 	.word	0x00002ae0


	//   ....[9]....
        /*0178*/ 	.word	0x00002d50


	//----- nvinfo : EIATTR_VRC_CTA_INIT_COUNT
	.align		4
.L_46:
        /*017c*/ 	.byte	0x02, 0x4a
        /*017e*/ 	.byte	0x80
	.zero		1


	//----- nvinfo : EIATTR_MBARRIER_INSTR_OFFSETS
	.align		4
        /*0180*/ 	.byte	0x04, 0x39
        /*0182*/ 	.short	(.L_48 - .L_47)


	//   ....[0]....
.L_47:
        /*0184*/ 	.word	0x00001730
        /*0188*/ 	.word	0x000000ff
        /*018c*/ 	.word	0x00018000
        /*0190*/ 	.short	0x0100
        /*0192*/ 	.byte	0x08
	.zero		1


	//   ....[1]....
        /*0194*/ 	.word	0x00001740
        /*0198*/ 	.word	0x000000ff
        /*019c*/ 	.word	0x00018020
        /*01a0*/ 	.short	0x0100
        /*01a2*/ 	.byte	0x08
	.zero		1


	//   ....[2]....
        /*01a4*/ 	.word	0x000017f0
        /*01a8*/ 	.word	0x000000ff
        /*01ac*/ 	.word	0x00018008
        /*01b0*/ 	.short	0x0100
        /*01b2*/ 	.byte	0x08
	.zero		1


	//   ....[3]....
        /*01b4*/ 	.word	0x00001800
        /*01b8*/ 	.word	0x000000ff
        /*01bc*/ 	.word	0x00018028
        /*01c0*/ 	.short	0x0100
        /*01c2*/ 	.byte	0x08
	.zero		1


	//   ....[4]....
        /*01c4*/ 	.word	0x000018e0
        /*01c8*/ 	.word	0x000000ff
        /*01cc*/ 	.word	0x00018010
        /*01d0*/ 	.short	0x0100
        /*01d2*/ 	.byte	0x08
	.zero		1


	//   ....[5]....
        /*01d4*/ 	.word	0x000018f0
        /*01d8*/ 	.word	0x000000ff
        /*01dc*/ 	.word	0x00018030
        /*01e0*/ 	.short	0x0100
        /*01e2*/ 	.byte	0x08
	.zero		1


	//   ....[6]....
        /*01e4*/ 	.word	0x00001a00
        /*01e8*/ 	.word	0x000000ff
        /*01ec*/ 	.word	0x00018018
        /*01f0*/ 	.short	0x0100
        /*01f2*/ 	.byte	0x08
	.zero		1


	//   ....[7]....
        /*01f4*/ 	.word	0x00001a10
        /*01f8*/ 	.word	0x000000ff
        /*01fc*/ 	.word	0x00018038
        /*0200*/ 	.short	0x0100
        /*0202*/ 	.byte	0x08
	.zero		1


	//   ....[8]....
        /*0204*/ 	.word	0x00001be0
        /*0208*/ 	.word	0x000000ff
        /*020c*/ 	.word	0x00018000
        /*0210*/ 	.short	0x010a
        /*0212*/ 	.byte	0x08
	.zero		1


	//   ....[9]....
        /*0214*/ 	.word	0x00001de0
        /*0218*/ 	.word	0x000000ff
        /*021c*/ 	.word	0x00018020
        /*0220*/ 	.short	0x010a
        /*0222*/ 	.byte	0x08
	.zero		1


	//   ....[10]....
        /*0224*/ 	.word	0x00002010
        /*0228*/ 	.word	0x000000ff
        /*022c*/ 	.word	0x00018000
        /*0230*/ 	.short	0x010a
        /*0232*/ 	.byte	0x1c
	.zero		1


	//   ....[11]....
        /*0234*/ 	.word	0x00002200
        /*0238*/ 	.word	0x000000ff
        /*023c*/ 	.word	0x00018020
        /*0240*/ 	.short	0x010a
        /*0242*/ 	.byte	0x1c
	.zero		1


	//   ....[12]....
        /*0244*/ 	.word	0x000022d0
        /*0248*/ 	.word	0x000000ff
        /*024c*/ 	.word	0x00018000
        /*0250*/ 	.short	0x0108
        /*0252*/ 	.byte	0x08
	.zero		1


	//   ....[13]....
        /*0254*/ 	.word	0x000022e0
        /*0258*/ 	.word	0x000000ff
        /*025c*/ 	.word	0x00018020
        /*0260*/ 	.short	0x0108
        /*0262*/ 	.byte	0x08
	.zero		1


	//   ....[14]....
        /*0264*/ 	.word	0x00002330
        /*0268*/ 	.word	0x000000ff
        /*026c*/ 	.word	0x00018008
        /*0270*/ 	.short	0x0108
        /*0272*/ 	.byte	0x08
	.zero		1


	//   ....[15]....
        /*0274*/ 	.word	0x00002340
        /*0278*/ 	.word	0x000000ff
        /*027c*/ 	.word	0x00018028
        /*0280*/ 	.short	0x0108
        /*0282*/ 	.byte	0x08
	.zero		1


	//   ....[16]....
        /*0284*/ 	.word	0x00002390
        /*0288*/ 	.word	0x000000ff
        /*028c*/ 	.word	0x00018010
        /*0290*/ 	.short	0x0108
        /*0292*/ 	.byte	0x08
	.zero		1


	//   ....[17]....
        /*0294*/ 	.word	0x000023a0
        /*0298*/ 	.word	0x000000ff
        /*029c*/ 	.word	0x00018030
        /*02a0*/ 	.short	0x0108
        /*02a2*/ 	.byte	0x08
	.zero		1


	//   ....[18]....
        /*02a4*/ 	.word	0x000023f0
        /*02a8*/ 	.word	0x000000ff
        /*02ac*/ 	.word	0x00018018
        /*02b0*/ 	.short	0x0108
        /*02b2*/ 	.byte	0x08
	.zero		1


	//   ....[19]....
        /*02b4*/ 	.word	0x00002400
        /*02b8*/ 	.word	0x000000ff
        /*02bc*/ 	.word	0x00018038
        /*02c0*/ 	.short	0x0108
        /*02c2*/ 	.byte	0x08
	.zero		1


	//   ....[20]....
        /*02c4*/ 	.word	0x00002d70
        /*02c8*/ 	.word	0x000000ff
        /*02cc*/ 	.word	0x00018000
        /*02d0*/ 	.short	0x010a
        /*02d2*/ 	.byte	0x08
	.zero		1


	//   ....[21]....
        /*02d4*/ 	.word	0x00002da0
        /*02d8*/ 	.word	0x000000ff
        /*02dc*/ 	.word	0x00018020
        /*02e0*/ 	.short	0x010a
        /*02e2*/ 	.byte	0x08
	.zero		1


	//   ....[22]....
        /*02e4*/ 	.word	0x00002dd0
        /*02e8*/ 	.word	0x000000ff
        /*02ec*/ 	.word	0x00018000
        /*02f0*/ 	.short	0x010a
        /*02f2*/ 	.byte	0x1c
	.zero		1


	//   ....[23]....
        /*02f4*/ 	.word	0x00002e00
        /*02f8*/ 	.word	0x000000ff
        /*02fc*/ 	.word	0x00018020
        /*0300*/ 	.short	0x010a
        /*0302*/ 	.byte	0x1c
	.zero		1


	//----- nvinfo : EIATTR_NUM_MBARRIERS
	.align		4
.L_48:
        /*0304*/ 	.byte	0x03, 0x38
        /*0306*/ 	.short	0x0008


	//----- nvinfo : EIATTR_EXIT_INSTR_OFFSETS
	.align		4
        /*0308*/ 	.byte	0x04, 0x1c
        /*030a*/ 	.short	(.L_50 - .L_49)


	//   ....[0]....
.L_49:
        /*030c*/ 	.word	0x00002d60


	//----- nvinfo : EIATTR_REQNTID
	.align		4
.L_50:
        /*0310*/ 	.byte	0x04, 0x10
        /*0312*/ 	.short	(.L_52 - .L_51)
.L_51:
        /*0314*/ 	.word	0x00000100
        /*0318*/ 	.word	0x00000001
        /*031c*/ 	.word	0x00000001


	//----- nvinfo : EIATTR_CRS_STACK_SIZE
	.align		4
.L_52:
        /*0320*/ 	.byte	0x04, 0x1e
        /*0322*/ 	.short	(.L_54 - .L_53)
.L_53:
        /*0324*/ 	.word	0x00000000


	//----- nvinfo : EIATTR_CBANK_PARAM_SIZE
	.align		4
.L_54:
        /*0328*/ 	.byte	0x03, 0x19
        /*032a*/ 	.short	0x0050


	//----- nvinfo : EIATTR_PARAM_CBANK
	.align		4
        /*032c*/ 	.byte	0x04, 0x0a
        /*032e*/ 	.short	(.L_56 - .L_55)
	.align		4
.L_55:
        /*0330*/ 	.word	index@(.nv.constant0.gluon_tcgen05)
        /*0334*/ 	.short	0x0380
        /*0336*/ 	.short	0x0050


	//----- nvinfo : EIATTR_SW_WAR
	.align		4
.L_56:
        /*0338*/ 	.byte	0x04, 0x36
        /*033a*/ 	.short	(.L_58 - .L_57)
.L_57:
        /*033c*/ 	.word	0x00000008
.L_58:


//--------------------- .nv.compat                --------------------------
	.section	.nv.compat,"",@"SHT_CUDA_COMPAT_INFO"
	.align	4
        /*0000*/ 	.byte	0x02, 0x02, 0x02, 0x00, 0x02, 0x05, 0x05, 0x00, 0x02, 0x03, 0x03, 0x00, 0x02, 0x06, 0x01, 0x00


//--------------------- .nv.callgraph             --------------------------
	.section	.nv.callgraph,"",@"SHT_CUDA_CALLGRAPH"
	.align	4
	.sectionentsize	8
	.align		4
        /*0000*/ 	.word	0x00000000
	.align		4
        /*0004*/ 	.word	0xffffffff
	.align		4
        /*0008*/ 	.word	0x00000000
	.align		4
        /*000c*/ 	.word	0xfffffffe
	.align		4
        /*0010*/ 	.word	0x00000000
	.align		4
        /*0014*/ 	.word	0xfffffffd
	.align		4
        /*0018*/ 	.word	0x00000000
	.align		4
        /*001c*/ 	.word	0xfffffffc


//--------------------- .text.gluon_tcgen05       --------------------------
	.section	.text.gluon_tcgen05,"ax",@progbits
	.align	128
        .global         gluon_tcgen05
        .type           gluon_tcgen05,@function
        .size           gluon_tcgen05,(.L_x_86 - gluon_tcgen05)
        .other          gluon_tcgen05,@"STO_CUDA_ENTRY STV_DEFAULT"
gluon_tcgen05:
.text.gluon_tcgen05:
[----:B------:R-:W1:Y:S01]  /*0000*/  LDC R1, c[0x0][0x37c] ;  /* 0x0000df00ff017b82 */ /* 0x000e620000000800 */
[----:B------:R-:W2:Y:S02]  /*0010*/  S2R R0, SR_TID.X ;  /* 0x0000000000007919 */ /* 0x000ea40000002100 */
[----:B--2---:R-:W-:-:S13]  /*0020*/  ISETP.GE.U32.AND P2, PT, R0, 0x20, PT ;  /* 0x000000200000780c */ /* 0x004fda0003f46070 */
[----:B------:R-:W-:Y:S05]  /*0030*/  @P2 BRA `(.L_x_0) ;  /* 0x0000000000b82947 */ /* 0x000fea0003800000 */
[----:B------:R-:W2:Y:S01]  /*0040*/  S2UR UR6, SR_CgaCtaId ;  /* 0x00000000000679c3 */ /* 0x000ea20000008800 */
[----:B------:R-:W-:Y:S01]  /*0050*/  NOP ;  /* 0x0000000000007918 */ /* 0x000fe20000000000 */
[----:B------:R-:W-:Y:S02]  /*0060*/  UMOV UR4, 0x40 ;  /* 0x0000004000047882 */ /* 0x000fe40000000000 */
[----:B--2---:R-:W-:-:S09]  /*0070*/  ULEA UR4, UR6, UR4, 0x18 ;  /* 0x0000000406047291 */ /* 0x004fd2000f8ec0ff */
[----:B------:R-:W2:Y:S01]  /*0080*/  LDS.U8 R2, [UR4] ;  /* 0x00000004ff027984 */ /* 0x000ea20008000000 */
[----:B------:R-:W-:Y:S02]  /*0090*/  UMOV UR4, 0x400 ;  /* 0x0000040000047882 */ /* 0x000fe40000000000 */
[----:B------:R-:W-:Y:S01]  /*00a0*/  ULEA UR4, UR6, UR4, 0x18 ;  /* 0x0000000406047291 */ /* 0x000fe2000f8ec0ff */
[----:B--2---:R-:W-:-:S13]  /*00b0*/  ISETP.NE.AND P0, PT, R2, RZ, PT ;  /* 0x000000ff0200720c */ /* 0x004fda0003f05270 */
[----:B------:R-:W-:Y:S05]  /*00c0*/  @P0 BRA `(.L_x_1) ;  /* 0x00000000007c0947 */ /* 0x000fea0003800000 */
[----:B------:R-:W-:-:S13]  /*00d0*/  ELECT P0, URZ, PT ;  /* 0x0000000000ff782f */ /* 0x000fda0003800000 */
[----:B------:R-:W-:Y:S05]  /*00e0*/  @!P0 BRA `(.L_x_2) ;  /* 0x0000000000848947 */ /* 0x000fea0003800000 */
[----:B------:R-:W-:Y:S01]  /*00f0*/  UMOV UR5, 0x8 ;  /* 0x0000000800057882 */ /* 0x000fe20000000000 */
[----:B------:R-:W-:Y:S02]  /*0100*/  IMAD.MOV.U32 R5, RZ, RZ, 0x1 ;  /* 0x00000001ff057424 */ /* 0x000fe400078e00ff */
[----:B------:R-:W-:Y:S02]  /*0110*/  IMAD.MOV.U32 R3, RZ, RZ, 0xff ;  /* 0x000000ffff037424 */ /* 0x000fe400078e00ff */
[----:B------:R-:W-:Y:S04]  /*0120*/  DEPBAR.LE SB2, 0x36 ;  /* 0x0000ad800000791a */ /* 0x000fe80000000000 */
[----:B------:R-:W2:Y:S02]  /*0130*/  UTCATOMSWS.FIND_AND_SET.ALIGN UP0, UR5, UR5 ;  /* 0x00000005000575e3 */ /* 0x000ea40008000800 */
[----:B--2---:R-:W-:-:S04]  /*0140*/  PLOP3.LUT P0, PT, PT, PT, UP0, 0x80, 0x8 ;  /* 0x000000000008781c */ /* 0x004fc80003f0f008 */
[----:B------:R-:W-:-:S04]  /*0150*/  SEL R2, RZ, 0xffffffff, !P0 ;  /* 0xffffffffff027807 */ /* 0x000fc80004000000 */
[----:B------:R-:W-:Y:S01]  /*0160*/  ISETP.NE.AND P0, PT, R2, RZ, PT ;  /* 0x000000ff0200720c */ /* 0x000fe20003f05270 */
[----:B------:R-:W-:-:S12]  /*0170*/  IMAD.U32 R2, RZ, RZ, UR5 ;  /* 0x00000005ff027e24 */ /* 0x000fd8000f8e00ff */
[----:B------:R-:W-:Y:S05]  /*0180*/  @P0 BRA `(.L_x_3) ;  /* 0x0000000000240947 */ /* 0x000fea0003800000 */
.L_x_4:
[----:B------:R-:W-:Y:S05]  /*0190*/  NANOSLEEP 0x64 ;  /* 0x000000640000795d */ /* 0x000fea0003800000 */
[----:B------:R-:W-:-:S05]  /*01a0*/  UMOV UR5, 0x8 ;  /* 0x0000000800057882 */ /* 0x000fca0000000000 */
[----:B------:R-:W-:Y:S04]  /*01b0*/  DEPBAR.LE SB2, 0x36 ;  /* 0x0000ad800000791a */ /* 0x000fe80000000000 */
[----:B------:R-:W2:Y:S02]  /*01c0*/  UTCATOMSWS.FIND_AND_SET.ALIGN UP0, UR5, UR5 ;  /* 0x00000005000575e3 */ /* 0x000ea40008000800 */
[----:B--2---:R-:W-:-:S04]  /*01d0*/  PLOP3.LUT P0, PT, PT, PT, UP0, 0x80, 0x8 ;  /* 0x000000000008781c */ /* 0x004fc80003f0f008 */
[----:B------:R-:W-:-:S04]  /*01e0*/  SEL R2, RZ, 0xffffffff, !P0 ;  /* 0xffffffffff027807 */ /* 0x000fc80004000000 */
[----:B------:R-:W-:Y:S01]  /*01f0*/  ISETP.NE.AND P0, PT, R2, RZ, PT ;  /* 0x000000ff0200720c */ /* 0x000fe20003f05270 */
[----:B------:R-:W-:-:S12]  /*0200*/  IMAD.U32 R2, RZ, RZ, UR5 ;  /* 0x00000005ff027e24 */ /* 0x000fd8000f8e00ff */
[----:B------:R-:W-:Y:S05]  /*0210*/  @!P0 BRA `(.L_x_4) ;  /* 0xfffffffc00dc8947 */ /* 0x000fea000383ffff */
.L_x_3:
[C---:B------:R-:W-:Y:S01]  /*0220*/  VIADD R4, R2.reuse, 0x10 ;  /* 0x0000001002047836 */ /* 0x040fe20000000000 */
[----:B------:R-:W-:Y:S01]  /*0230*/  UMOV UR5, 0x50 ;  /* 0x0000005000057882 */ /* 0x000fe20000000000 */
[----:B------:R-:W-:Y:S01]  /*0240*/  SHF.L.U32 R3, R3, R2, RZ ;  /* 0x0000000203037219 */ /* 0x000fe200000006ff */
[----:B------:R-:W-:Y:S01]  /*0250*/  ULEA UR5, UR6, UR5, 0x18 ;  /* 0x0000000506057291 */ /* 0x000fe2000f8ec0ff */
[----:B------:R-:W-:Y:S01]  /*0260*/  IMAD.SHL.U32 R2, R2, 0x20, RZ ;  /* 0x0000002002027824 */ /* 0x000fe200078e00ff */
[----:B------:R-:W-:-:S04]  /*0270*/  SHF.L.U32 R4, R5, R4, RZ ;  /* 0x0000000405047219 */ /* 0x000fc800000006ff */
[----:B------:R-:W-:-:S05]  /*0280*/  LOP3.LUT R3, R4, R3, RZ, 0xfc, !PT ;  /* 0x0000000304037212 */ /* 0x000fca00078efcff */
[----:B------:R2:W-:Y:S04]  /*0290*/  ATOMS.OR RZ, [UR5], R3 ;  /* 0x00000003ffff798c */ /* 0x0005e8000b000005 */
[----:B------:R2:W-:Y:S01]  /*02a0*/  STS [UR4], R2 ;  /* 0x00000002ff007988 */ /* 0x0005e20008000804 */
[----:B------:R-:W-:Y:S05]  /*02b0*/  BRA `(.L_x_2) ;  /* 0x0000000000107947 */ /* 0x000fea0003800000 */
.L_x_1:
[----:B------:R-:W-:Y:S01]  /*02c0*/  IMAD.MOV.U32 R3, RZ, RZ, -0x1 ;  /* 0xffffffffff037424 */ /* 0x000fe200078e00ff */
[----:B------:R-:W-:-:S04]  /*02d0*/  MOV R2, 0x300 ;  /* 0x0000030000027802 */ /* 0x000fc80000000f00 */
[----:B------:R2:W-:Y:S03]  /*02e0*/  STS [UR4], R3 ;  /* 0x00000003ff007988 */ /* 0x0005e60008000804 */
[----:B-12---:R-:W-:Y:S05]  /*02f0*/  CALL.REL.NOINC `($__internal_1_$__cuda_sm10x_tcgen05_guardrail_trap_phase_invalid_during_alloc) ;  /* 0x0000002800d87944 */ /* 0x006fea0003c00000 */
.L_x_2:
[----:B------:R-:W-:Y:S05]  /*0300*/  WARPSYNC.ALL ;  /* 0x0000000000007948 */ /* 0x000fea0003800000 */
[----:B------:R-:W-:Y:S01]  /*0310*/  NOP ;  /* 0x0000000000007918 */ /* 0x000fe20000000000 */
.L_x_0:
[----:B------:R-:W3:Y:S08]  /*0320*/  S2UR UR4, SR_CgaCtaId ;  /* 0x00000000000479c3 */ /* 0x000ef00000008800 */
[----:B------:R-:W-:Y:S01]  /*0330*/  BAR.SYNC.DEFER_BLOCKING 0x0 ;  /* 0x0000000000007b1d */ /* 0x000fe20000010000 */
[----:B------:R-:W-:-:S05]  /*0340*/  LOP3.LUT R132, R0, 0xff, RZ, 0xc0, !PT ;  /* 0x000000ff00847812 */ /* 0x000fca00078ec0ff */
[----:B------:R-:W-:Y:S02]  /*0350*/  UMOV UR8, 0x400 ;  /* 0x0000040000087882 */ /* 0x000fe40000000000 */
[----:B------:R-:W4:Y:S08]  /*0360*/  LDC R10, c[0x0][0x3a0] ;  /* 0x0000e800ff0a7b82 */ /* 0x000f300000000800 */
[----:B------:R-:W5:Y:S01]  /*0370*/  S2UR UR15, SR_CTAID.Y ;  /* 0x00000000000f79c3 */ /* 0x000f620000002600 */
[----:B---3--:R-:W-:-:S09]  /*0380*/  ULEA UR8, UR4, UR8, 0x18 ;  /* 0x0000000804087291 */ /* 0x008fd2000f8ec0ff */
[----:B--2---:R-:W2:Y:S01]  /*0390*/  LDS R3, [UR8] ;  /* 0x00000008ff037984 */ /* 0x004ea20008000800 */
[----:B------:R-:W-:Y:S06]  /*03a0*/  BAR.SYNC.DEFER_BLOCKING 0x0 ;  /* 0x0000000000007b1d */ /* 0x000fec0000010000 */
[----:B------:R-:W-:Y:S05]  /*03b0*/  @P2 BRA `(.L_x_5) ;  /* 0x0000000000182947 */ /* 0x000fea0003800000 */
[----:B------:R-:W-:Y:S01]  /*03c0*/  ELECT P0, URZ, PT ;  /* 0x0000000000ff782f */ /* 0x000fe20003800000 */
[----:B------:R-:W-:Y:S01]  /*03d0*/  IMAD.MOV.U32 R2, RZ, RZ, 0x1 ;  /* 0x00000001ff027424 */ /* 0x000fe200078e00ff */
[----:B------:R-:W-:Y:S01]  /*03e0*/  UMOV UR5, 0x40 ;  /* 0x0000004000057882 */ /* 0x000fe20000000000 */
[----:B------:R-:W-:Y:S01]  /*03f0*/  UVIRTCOUNT.DEALLOC.SMPOOL 0x80 ;  /* 0x000000800000784c */ /* 0x000fe20000000000 */
[----:B------:R-:W-:-:S09]  /*0400*/  ULEA UR5, UR4, UR5, 0x18 ;  /* 0x0000000504057291 */ /* 0x000fd2000f8ec0ff */
[----:B------:R3:W-:Y:S03]  /*0410*/  @P0 STS.U8 [UR5], R2 ;  /* 0x00000002ff000988 */ /* 0x0007e60008000005 */
.L_x_5:
[----:B------:R-:W3:Y:S01]  /*0420*/  S2UR UR4, SR_CTAID.Z ;  /* 0x00000000000479c3 */ /* 0x000ee20000002700 */
[----:B------:R-:W5:Y:S01]  /*0430*/  LDCU UR5, c[0x0][0x370] ;  /* 0x00006e00ff0577ac */ /* 0x000f620008000800 */
[----:B------:R-:W-:Y:S01]  /*0440*/  ISETP.GE.U32.AND P0, PT, R132, 0x20, PT ;  /* 0x000000208400780c */ /* 0x000fe20003f06070 */
[----:B----4-:R-:W-:Y:S01]  /*0450*/  VIADD R5, R10, 0xffffffff ;  /* 0xffffffff0a057836 */ /* 0x010fe20000000000 */
[C---:B------:R-:W-:Y:S01]  /*0460*/  ISETP.NE.U32.AND P3, PT, R132.reuse, RZ, PT ;  /* 0x000000ff8400720c */ /* 0x040fe20003f65070 */
[----:B------:R-:W3:Y:S01]  /*0470*/  LDCU UR6, c[0x0][0x374] ;  /* 0x00006e80ff0677ac */ /* 0x000ee20008000800 */
[----:B------:R-:W-:Y:S01]  /*0480*/  LEA R4, R132, UR8, 0x2 ;  /* 0x0000000884047c11 */ /* 0x000fe2000f8e10ff */
[----:B------:R-:W-:Y:S01]  /*0490*/  BSSY.RECONVERGENT B0, `(.L_x_6) ;  /* 0x0000015000007945 */ /* 0x000fe20003800200 */
[----:B------:R-:W5:Y:S01]  /*04a0*/  S2UR UR7, SR_CTAID.X ;  /* 0x00000000000779c3 */ /* 0x000f620000002500 */
[----:B------:R-:W4:Y:S01]  /*04b0*/  LDCU.64 UR20, c[0x0][0x3c0] ;  /* 0x00007800ff1477ac */ /* 0x000f220008000a00 */
[----:B--2---:R-:W-:-:S05]  /*04c0*/  R2UR UR23, R3 ;  /* 0x00000000031772ca */ /* 0x004fca00000e0000 */
[----:B------:R2:W-:Y:S01]  /*04d0*/  @!P0 STS [R4], RZ ;  /* 0x000000ff04008388 */ /* 0x0005e20000000800 */
[----:B------:R-:W1:Y:S01]  /*04e0*/  LDC R6, c[0x0][0x398] ;  /* 0x0000e600ff067b82 */ /* 0x000e620000000800 */
[----:B------:R-:W-:Y:S02]  /*04f0*/  NOP ;  /* 0x0000000000007918 */ /* 0x000fe40000000000 */
[----:B------:R2:W-:Y:S01]  /*0500*/  @!P3 STS [UR8+0x20], R5 ;  /* 0x00002005ff00b988 */ /* 0x0005e20008000808 */
[----:B---3-5:R-:W-:-:S04]  /*0510*/  UIMAD UR4, UR4, UR6, UR15 ;  /* 0x00000006040472a4 */ /* 0x028fc8000f8e020f */
[----:B------:R-:W-:-:S04]  /*0520*/  UIMAD UR4, UR4, UR5, UR7 ;  /* 0x00000005040472a4 */ /* 0x000fc8000f8e0207 */
[----:B------:R-:W-:-:S04]  /*0530*/  UIMAD UR4, UR4, 0x180, URZ ;  /* 0x00000180040478a4 */ /* 0x000fc8000f8e02ff */
[----:B----4-:R-:W-:Y:S01]  /*0540*/  UIADD3 UR24, UP0, UPT, UR4, UR20, URZ ;  /* 0x0000001404187290 */ /* 0x010fe2000ff1e0ff */
[----:B-1----:R-:W-:-:S03]  /*0550*/  VIADD R6, R6, 0xffffffff ;  /* 0xffffffff06067836 */ /* 0x002fc60000000000 */
[----:B------:R-:W-:Y:S01]  /*0560*/  ULEA.HI.X.SX32 UR25, UR4, UR21, 0x1, UP0 ;  /* 0x0000001504197291 */ /* 0x000fe200080f0eff */
[----:B--2---:R-:W-:Y:S11]  /*0570*/  @P3 BRA `(.L_x_7) ;  /* 0x0000000000183947 */ /* 0x004ff60003800000 */
[----:B------:R-:W1:Y:S01]  /*0580*/  LDS R2, [UR8+0x8] ;  /* 0x00000808ff027984 */ /* 0x000e620008000800 */
[----:B------:R-:W2:Y:S01]  /*0590*/  LDC.64 R8, c[0x0][0x380] ;  /* 0x0000e000ff087b82 */ /* 0x000ea20000000a00 */
[----:B------:R-:W-:Y:S02]  /*05a0*/  IMAD.MOV.U32 R3, RZ, RZ, 0x70 ;  /* 0x00000070ff037424 */ /* 0x000fe400078e00ff */
[----:B--2---:R2:W-:Y:S03]  /*05b0*/  STS.64 [UR8], R8 ;  /* 0x00000008ff007988 */ /* 0x0045e60008000a08 */
[----:B-1----:R-:W-:-:S05]  /*05c0*/  LOP3.LUT R2, R2, 0x10, R3, 0xd8, !PT ;  /* 0x0000001002027812 */ /* 0x002fca00078ed803 */
[----:B------:R2:W-:Y:S02]  /*05d0*/  STS [UR8+0x8], R2 ;  /* 0x00000802ff007988 */ /* 0x0005e40008000808 */
.L_x_7:
[----:B------:R-:W-:Y:S05]  /*05e0*/  BSYNC.RECONVERGENT B0 ;  /* 0x0000000000007941 */ /* 0x000fea0003800200 */
.L_x_6:
[----:B------:R-:W-:Y:S04]  /*05f0*/  BSSY.RECONVERGENT B0, `(.L_x_8) ;  /* 0x000000a000007945 */ /* 0x000fe80003800200 */
[----:B------:R-:W-:Y:S05]  /*0600*/  @P3 BRA `(.L_x_9) ;  /* 0x0000000000203947 */ /* 0x000fea0003800000 */
[----:B--2---:R-:W1:Y:S01]  /*0610*/  LDS R2, [UR8+0x34] ;  /* 0x00003408ff027984 */ /* 0x004e620008000800 */
[----:B------:R-:W-:Y:S02]  /*0620*/  IMAD.MOV.U32 R3, RZ, RZ, 0x3f000000 ;  /* 0x3f000000ff037424 */ /* 0x000fe400078e00ff */
[----:B------:R-:W-:Y:S01]  /*0630*/  @!P3 IMAD.MOV.U32 R7, RZ, RZ, 0x7f ;  /* 0x0000007fff07b424 */ /* 0x000fe200078e00ff */
[----:B------:R-:W2:Y:S02]  /*0640*/  @!P3 LDS R8, [UR8+0x38] ;  /* 0x00003808ff08b984 */ /* 0x000ea40008000800 */
[----:B-1----:R-:W-:Y:S02]  /*0650*/  LOP3.LUT R2, R2, 0xff000000, R3, 0xb8, !PT ;  /* 0xff00000002027812 */ /* 0x002fe400078eb803 */
[----:B--2---:R-:W-:-:S03]  /*0660*/  @!P3 LOP3.LUT R3, R8, 0xff, R7, 0xb8, !PT ;  /* 0x000000ff0803b812 */ /* 0x004fc600078eb807 */
[----:B------:R1:W-:Y:S04]  /*0670*/  STS [UR8+0x34], R2 ;  /* 0x00003402ff007988 */ /* 0x0003e80008000808 */
[----:B------:R1:W-:Y:S02]  /*0680*/  @!P3 STS [UR8+0x38], R3 ;  /* 0x00003803ff00b988 */ /* 0x0003e40008000808 */
.L_x_9:
[----:B------:R-:W-:Y:S05]  /*0690*/  BSYNC.RECONVERGENT B0 ;  /* 0x0000000000007941 */ /* 0x000fea0003800200 */
.L_x_8:
[----:B------:R-:W-:Y:S04]  /*06a0*/  BSSY.RECONVERGENT B0, `(.L_x_10) ;  /* 0x000000a000007945 */ /* 0x000fe80003800200 */
[----:B------:R-:W-:Y:S05]  /*06b0*/  @P3 BRA `(.L_x_11) ;  /* 0x0000000000203947 */ /* 0x000fea0003800000 */
[----:B-12---:R-:W1:Y:S01]  /*06c0*/  LDS R2, [UR8+0x1c] ;  /* 0x00001c08ff027984 */ /* 0x006e620008000800 */
[----:B------:R-:W2:Y:S03]  /*06d0*/  LDC.64 R8, c[0x0][0x3a8] ;  /* 0x0000ea00ff087b82 */ /* 0x000ea60000000a00 */
[----:B------:R3:W-:Y:S01]  /*06e0*/  STS [UR8+0x24], R6 ;  /* 0x00002406ff007988 */ /* 0x0007e20008000808 */
[--C-:B--2---:R-:W-:Y:S02]  /*06f0*/  SHF.R.U32.HI R7, RZ, 0x4, R9.reuse ;  /* 0x00000004ff077819 */ /* 0x104fe40000011609 */
[----:B------:R-:W-:-:S05]  /*0700*/  SHF.R.U64 R3, R8, 0x4, R9 ;  /* 0x0000000408037819 */ /* 0x000fca0000001209 */
[----:B------:R3:W-:Y:S01]  /*0710*/  STS [UR8+0xc], R3 ;  /* 0x00000c03ff007988 */ /* 0x0007e20008000808 */
[----:B-1----:R-:W-:-:S05]  /*0720*/  LOP3.LUT R2, R2, 0xf, R7, 0xb8, !PT ;  /* 0x0000000f02027812 */ /* 0x002fca00078eb807 */
[----:B------:R3:W-:Y:S02]  /*0730*/  STS [UR8+0x1c], R2 ;  /* 0x00001c02ff007988 */ /* 0x0007e40008000808 */
.L_x_11:
[----:B------:R-:W-:Y:S05]  /*0740*/  BSYNC.RECONVERGENT B0 ;  /* 0x0000000000007941 */ /* 0x000fea0003800200 */
.L_x_10:
[----:B------:R-:W-:Y:S04]  /*0750*/  BSSY.RECONVERGENT B1, `(.L_x_12) ;  /* 0x000001d000017945 */ /* 0x000fe80003800200 */
[----:B------:R-:W-:Y:S04]  /*0760*/  BSSY.RELIABLE B0, `(.L_x_13) ;  /* 0x0000018000007945 */ /* 0x000fe80003800100 */
[----:B------:R-:W-:Y:S05]  /*0770*/  @P3 BRA `(.L_x_14) ;  /* 0x00000000001c3947 */ /* 0x000fea0003800000 */
[----:B-123--:R-:W1:Y:S02]  /*0780*/  LDS R2, [UR8+0x34] ;  /* 0x00003408ff027984 */ /* 0x00ee640008000800 */
[----:B-1----:R-:W-:-:S05]  /*0790*/  LOP3.LUT R2, R2, 0x7, RZ, 0xb8, !PT ;  /* 0x0000000702027812 */ /* 0x002fca00078eb8ff */
[----:B------:R1:W-:Y:S01]  /*07a0*/  STS [UR8+0x34], R2 ;  /* 0x00003402ff007988 */ /* 0x0003e20008000808 */
[----:B------:R-:W-:Y:S05]  /*07b0*/  @P3 BRA `(.L_x_15) ;  /* 0x00000000001c3947 */ /* 0x000fea0003800000 */
[----:B-1----:R-:W1:Y:S02]  /*07c0*/  LDS R2, [UR8+0x34] ;  /* 0x00003408ff027984 */ /* 0x002e640008000800 */
[----:B-1----:R-:W-:-:S05]  /*07d0*/  LOP3.LUT R2, R2, 0x38, RZ, 0xb8, !PT ;  /* 0x0000003802027812 */ /* 0x002fca00078eb8ff */
[----:B------:R4:W-:Y:S02]  /*07e0*/  STS [UR8+0x34], R2 ;  /* 0x00003402ff007988 */ /* 0x0009e40008000808 */
.L_x_14:
[----:B------:R-:W-:Y:S05]  /*07f0*/  @P3 BRA `(.L_x_16) ;  /* 0x00000000001c3947 */ /* 0x000fea0003800000 */
[----:B-1234-:R-:W1:Y:S02]  /*0800*/  LDS R2, [UR8+0x8] ;  /* 0x00000808ff027984 */ /* 0x01ee640008000800 */
[----:B-1----:R-:W-:-:S05]  /*0810*/  LOP3.LUT R2, R2, 0x780, RZ, 0xb8, !PT ;  /* 0x0000078002027812 */ /* 0x002fca00078eb8ff */
[----:B------:R2:W-:Y:S02]  /*0820*/  STS [UR8+0x8], R2 ;  /* 0x00000802ff007988 */ /* 0x0005e40008000808 */
.L_x_15:
[----:B------:R-:W-:Y:S05]  /*0830*/  @P3 BRA `(.L_x_17) ;  /* 0x0000000000283947 */ /* 0x000fea0003800000 */
[----:B-12---:R-:W1:Y:S02]  /*0840*/  LDS R2, [UR8+0x8] ;  /* 0x00000808ff027984 */ /* 0x006e640008000800 */
[----:B-1----:R-:W-:-:S05]  /*0850*/  LOP3.LUT R2, R2, 0x1800, RZ, 0xb8, !PT ;  /* 0x0000180002027812 */ /* 0x002fca00078eb8ff */
[----:B------:R5:W-:Y:S02]  /*0860*/  STS [UR8+0x8], R2 ;  /* 0x00000802ff007988 */ /* 0x000be40008000808 */
.L_x_16:
[----:B------:R-:W-:Y:S05]  /*0870*/  @P3 BREAK.RELIABLE B0 ;  /* 0x0000000000003942 */ /* 0x000fea0003800100 */
[----:B------:R-:W-:Y:S05]  /*0880*/  @P3 BRA `(.L_x_18) ;  /* 0x0000000000243947 */ /* 0x000fea0003800000 */
[----:B-1-3--:R-:W1:Y:S01]  /*0890*/  LDS R3, [UR8+0x8] ;  /* 0x00000808ff037984 */ /* 0x00ae620008000800 */
[----:B--2-45:R-:W-:-:S05]  /*08a0*/  IMAD.MOV.U32 R2, RZ, RZ, 0x6000 ;  /* 0x00006000ff027424 */ /* 0x034fca00078e00ff */
[----:B-1----:R-:W-:-:S04]  /*08b0*/  LOP3.LUT R2, R3, 0x4000, R2, 0xd8, !PT ;  /* 0x0000400003027812 */ /* 0x002fc800078ed802 */
[----:B------:R-:W-:-:S05]  /*08c0*/  LOP3.LUT R2, R2, 0x400000, RZ, 0xb8, !PT ;  /* 0x0040000002027812 */ /* 0x000fca00078eb8ff */
[----:B------:R3:W-:Y:S02]  /*08d0*/  STS [UR8+0x8], R2 ;  /* 0x00000802ff007988 */ /* 0x0007e40008000808 */
.L_x_17:
[----:B------:R-:W-:Y:S05]  /*08e0*/  BSYNC.RELIABLE B0 ;  /* 0x0000000000007941 */ /* 0x000fea0003800100 */
.L_x_13:
[----:B-123--:R-:W1:Y:S02]  /*08f0*/  @!P3 LDS R2, [UR8+0x8] ;  /* 0x00000808ff02b984 */ /* 0x00ee640008000800 */
[----:B-1----:R-:W-:-:S05]  /*0900*/  @!P3 LOP3.LUT R2, R2, 0x8000, RZ, 0xb8, !PT ;  /* 0x000080000202b812 */ /* 0x002fca00078eb8ff */
[----:B------:R1:W-:Y:S02]  /*0910*/  @!P3 STS [UR8+0x8], R2 ;  /* 0x00000802ff00b988 */ /* 0x0003e40008000808 */
.L_x_18:
[----:B------:R-:W-:Y:S05]  /*0920*/  BSYNC.RECONVERGENT B1 ;  /* 0x0000000000017941 */ /* 0x000fea0003800200 */
.L_x_12:
[----:B------:R-:W-:Y:S05]  /*0930*/  WARPSYNC.ALL ;  /* 0x0000000000007948 */ /* 0x000fea0003800000 */
[----:B------:R-:W-:Y:S01]  /*0940*/  NOP ;  /* 0x0000000000007918 */ /* 0x000fe20000000000 */
[----:B------:R-:W-:Y:S05]  /*0950*/  @P0 BRA `(.L_x_19) ;  /* 0x0000000000300947 */ /* 0x000fea0003800000 */
[----:B-12345:R-:W1:Y:S01]  /*0960*/  S2R R2, SR_LANEID ;  /* 0x0000000000027919 */ /* 0x03ee620000000000 */
[----:B------:R-:W-:Y:S05]  /*0970*/  WARPSYNC.ALL ;  /* 0x0000000000007948 */ /* 0x000fea0003800000 */
[----:B------:R-:W-:Y:S01]  /*0980*/  NOP ;  /* 0x0000000000007918 */ /* 0x000fe20000000000 */
[----:B-1----:R-:W-:-:S05]  /*0990*/  IMAD.SHL.U32 R7, R2, 0x4, RZ ;  /* 0x0000000402077824 */ /* 0x002fca00078e00ff */
[----:B------:R-:W1:Y:S01]  /*09a0*/  LDS R9, [R7+UR8] ;  /* 0x0000000807097984 */ /* 0x000e620008000800 */
[----:B------:R-:W-:-:S05]  /*09b0*/  IADD3 R2, P1, PT, R7, UR24, RZ ;  /* 0x0000001807027c10 */ /* 0x000fca000ff3e0ff */
[----:B------:R-:W-:-:S05]  /*09c0*/  IMAD.X R3, RZ, RZ, UR25, P1 ;  /* 0x00000019ff037e24 */ /* 0x000fca00088e06ff */
[----:B-1----:R1:W2:Y:S01]  /*09d0*/  ATOMG.E.EXCH.STRONG.GPU PT, RZ, [R2], R9 ;  /* 0x0000000902ff73a8 */ /* 0x0022a200041ee100 */
[----:B------:R-:W-:-:S04]  /*09e0*/  DEPBAR {5,4,3,2,1,0} ;  /* 0x0000003f0000791a */ /* 0x000fc80000000000 */
[----:B------:R-:W3:Y:S02]  /*09f0*/  CCTL.E.C.LDCU.IV.DEEP [UR24] ;  /* 0x0000000018007540 */ /* 0x000ee40009c08000 */
[----:B---3--:R1:W-:Y:S01]  /*0a00*/  UTMACCTL.IV [UR24] ;  /* 0x00000000180079b9 */ /* 0x0083e20008000000 */
[----:B------:R-:W-:Y:S01]  /*0a10*/  NOP ;  /* 0x0000000000007918 */ /* 0x000fe20000000000 */
.L_x_19:
[----:B------:R-:W-:Y:S05]  /*0a20*/  @P0 BRA `(.L_x_20) ;  /* 0x00000000000c0947 */ /* 0x000fea0003800000 */
[----:B------:R0:W-:Y:S01]  /*0a30*/  UTMACMDFLUSH ;  /* 0x00000000000079b7 */ /* 0x0001e20000000000 */
[----:B------:R-:W-:Y:S05]  /*0a40*/  @P0 BRA `(.L_x_20) ;  /* 0x0000000000040947 */ /* 0x000fea0003800000 */
[----:B------:R-:W-:-:S04]  /*0a50*/  DEPBAR.LE SB0, 0x0 ;  /* 0x000080000000791a */ /* 0x000fc80000000000 */
.L_x_20:
[----:B------:R-:W-:Y:S05]  /*0a60*/  WARPSYNC.ALL ;  /* 0x0000000000007948 */ /* 0x000fea0003800000 */
[----:B------:R-:W-:Y:S01]  /*0a70*/  NOP ;  /* 0x0000000000007918 */ /* 0x000fe20000000000 */
[----:B--2---:R-:W-:Y:S06]  /*0a80*/  BAR.SYNC.DEFER_BLOCKING 0x0 ;  /* 0x0000000000007b1d */ /* 0x004fec0000010000 */
[----:B------:R-:W-:Y:S02]  /*0a90*/  BSSY.RECONVERGENT B1, `(.L_x_21) ;  /* 0x000000b000017945 */ /* 0x000fe40003800200 */
[----:B------:R-:W-:Y:S06]  /*0aa0*/  BAR.SYNC.DEFER_BLOCKING 0x0 ;  /* 0x0000000000007b1d */ /* 0x000fec0000010000 */
[----:B------:R2:W-:Y:S01]  /*0ab0*/  @!P0 STS [R4], RZ ;  /* 0x000000ff04008388 */ /* 0x0005e20000000800 */
[----:B------:R-:W-:Y:S01]  /*0ac0*/  NOP ;  /* 0x0000000000007918 */ /* 0x000fe20000000000 */
[----:B------:R-:W-:Y:S05]  /*0ad0*/  @P3 BRA `(.L_x_22) ;  /* 0x0000000000183947 */ /* 0x000fea0003800000 */
[----:B-1-345:R-:W1:Y:S01]  /*0ae0*/  LDS R2, [UR8+0x8] ;  /* 0x00000808ff027984 */ /* 0x03ae620008000800 */
[----:B------:R-:W3:Y:S01]  /*0af0*/  LDC.64 R8, c[0x0][0x388] ;  /* 0x0000e200ff087b82 */ /* 0x000ee20000000a00 */
[----:B------:R-:W-:Y:S02]  /*0b00*/  IMAD.MOV.U32 R3, RZ, RZ, 0x70 ;  /* 0x00000070ff037424 */ /* 0x000fe400078e00ff */
[----:B---3--:R3:W-:Y:S03]  /*0b10*/  STS.64 [UR8], R8 ;  /* 0x00000008ff007988 */ /* 0x0087e60008000a08 */
[----:B-1----:R-:W-:-:S05]  /*0b20*/  LOP3.LUT R2, R2, 0x10, R3, 0xd8, !PT ;  /* 0x0000001002027812 */ /* 0x002fca00078ed803 */
[----:B------:R3:W-:Y:S02]  /*0b30*/  STS [UR8+0x8], R2 ;  /* 0x00000802ff007988 */ /* 0x0007e40008000808 */
.L_x_22:
[----:B-1----:R-:W-:Y:S05]  /*0b40*/  BSYNC.RECONVERGENT B1 ;  /* 0x0000000000017941 */ /* 0x002fea0003800200 */
.L_x_21:
[----:B------:R-:W-:Y:S04]  /*0b50*/  BSSY.RECONVERGENT B2, `(.L_x_23) ;  /* 0x000000f000027945 */ /* 0x000fe80003800200 */
[----:B------:R-:W-:Y:S04]  /*0b60*/  BSSY.RELIABLE B1, `(.L_x_24) ;  /* 0x000000c000017945 */ /* 0x000fe80003800100 */
[----:B------:R-:W-:Y:S05]  /*0b70*/  @P3 BRA `(.L_x_25) ;  /* 0x0000000000283947 */ /* 0x000fea0003800000 */
[----:B---345:R-:W1:Y:S01]  /*0b80*/  LDS R2, [UR8+0x34] ;  /* 0x00003408ff027984 */ /* 0x038e620008000800 */
[----:B------:R-:W-:Y:S01]  /*0b90*/  IMAD.MOV.U32 R3, RZ, RZ, 0x3f000000 ;  /* 0x3f000000ff037424 */ /* 0x000fe200078e00ff */
[----:B------:R-:W-:Y:S05]  /*0ba0*/  @P3 BREAK.RELIABLE B1 ;  /* 0x0000000000013942 */ /* 0x000fea0003800100 */
[----:B-1----:R-:W-:-:S05]  /*0bb0*/  LOP3.LUT R2, R2, 0xff000000, R3, 0xb8, !PT ;  /* 0xff00000002027812 */ /* 0x002fca00078eb803 */
[----:B------:R1:W-:Y:S01]  /*0bc0*/  STS [UR8+0x34], R2 ;  /* 0x00003402ff007988 */ /* 0x0003e20008000808 */
[----:B------:R-:W-:Y:S05]  /*0bd0*/  @P3 BRA `(.L_x_26) ;  /* 0x0000000000183947 */ /* 0x000fea0003800000 */
[----:B-1----:R-:W1:Y:S01]  /*0be0*/  LDS R2, [UR8+0x38] ;  /* 0x00003808ff027984 */ /* 0x002e620008000800 */
[----:B------:R-:W-:-:S05]  /*0bf0*/  IMAD.MOV.U32 R3, RZ, RZ, 0xff ;  /* 0x000000ffff037424 */ /* 0x000fca00078e00ff */
[----:B-1----:R-:W-:-:S05]  /*0c00*/  LOP3.LUT R2, R2, 0xff, R3, 0xb8, !PT ;  /* 0x000000ff02027812 */ /* 0x002fca00078eb803 */
[----:B------:R1:W-:Y:S02]  /*0c10*/  STS [UR8+0x38], R2 ;  /* 0x00003802ff007988 */ /* 0x0003e40008000808 */
.L_x_25:
[----:B------:R-:W-:Y:S05]  /*0c20*/  BSYNC.RELIABLE B1 ;  /* 0x0000000000017941 */ /* 0x000fea0003800100 */
.L_x_24:
[----:B------:R1:W-:Y:S02]  /*0c30*/  @!P3 STS [UR8+0x20], R5 ;  /* 0x00002005ff00b988 */ /* 0x0003e40008000808 */
.L_x_26:
[----:B------:R-:W-:Y:S05]  /*0c40*/  BSYNC.RECONVERGENT B2 ;  /* 0x0000000000027941 */ /* 0x000fea0003800200 */
.L_x_23:
[----:B------:R-:W-:Y:S05]  /*0c50*/  WARPSYNC.ALL ;  /* 0x0000000000007948 */ /* 0x000fea0003800000 */
[----:B------:R-:W-:Y:S01]  /*0c60*/  NOP ;  /* 0x0000000000007918 */ /* 0x000fe20000000000 */
[----:B-1----:R-:W1:Y:S01]  /*0c70*/  LDC R5, c[0x0][0x39c] ;  /* 0x0000e700ff057b82 */ /* 0x002e620000000800 */
[----:B------:R-:W-:Y:S01]  /*0c80*/  BSSY.RECONVERGENT B2, `(.L_x_27) ;  /* 0x000000b000027945 */ /* 0x000fe20003800200 */
[----:B-1----:R-:W-:-:S03]  /*0c90*/  VIADD R5, R5, 0xffffffff ;  /* 0xffffffff05057836 */ /* 0x002fc60000000000 */
[----:B------:R-:W-:Y:S05]  /*0ca0*/  @P3 BRA `(.L_x_28) ;  /* 0x0000000000203947 */ /* 0x000fea0003800000 */
[----:B---345:R-:W1:Y:S01]  /*0cb0*/  LDS R2, [UR8+0x1c] ;  /* 0x00001c08ff027984 */ /* 0x038e620008000800 */
[----:B------:R-:W3:Y:S03]  /*0cc0*/  LDC.64 R8, c[0x0][0x3b0] ;  /* 0x0000ec00ff087b82 */ /* 0x000ee60000000a00 */
[----:B------:R4:W-:Y:S01]  /*0cd0*/  STS [UR8+0x24], R5 ;  /* 0x00002405ff007988 */ /* 0x0009e20008000808 */
[--C-:B---3--:R-:W-:Y:S02]  /*0ce0*/  SHF.R.U32.HI R7, RZ, 0x4, R9.reuse ;  /* 0x00000004ff077819 */ /* 0x108fe40000011609 */
[----:B------:R-:W-:-:S05]  /*0cf0*/  SHF.R.U64 R3, R8, 0x4, R9 ;  /* 0x0000000408037819 */ /* 0x000fca0000001209 */
[----:B------:R4:W-:Y:S01]  /*0d00*/  STS [UR8+0xc], R3 ;  /* 0x00000c03ff007988 */ /* 0x0009e20008000808 */
[----:B-1----:R-:W-:-:S05]  /*0d10*/  LOP3.LUT R2, R2, 0xf, R7, 0xb8, !PT ;  /* 0x0000000f02027812 */ /* 0x002fca00078eb807 */
[----:B------:R4:W-:Y:S02]  /*0d20*/  STS [UR8+0x1c], R2 ;  /* 0x00001c02ff007988 */ /* 0x0009e40008000808 */
.L_x_28:
[----:B------:R-:W-:Y:S05]  /*0d30*/  BSYNC.RECONVERGENT B2 ;  /* 0x0000000000027941 */ /* 0x000fea0003800200 */
.L_x_27:
[----:B------:R-:W-:Y:S04]  /*0d40*/  BSSY.RECONVERGENT B3, `(.L_x_29) ;  /* 0x000001d000037945 */ /* 0x000fe80003800200 */
[----:B------:R-:W-:Y:S04]  /*0d50*/  BSSY.RELIABLE B2, `(.L_x_30) ;  /* 0x0000018000027945 */ /* 0x000fe80003800100 */
[----:B------:R-:W-:Y:S05]  /*0d60*/  @P3 BRA `(.L_x_31) ;  /* 0x00000000001c3947 */ /* 0x000fea0003800000 */
[----:B---345:R-:W1:Y:S02]  /*0d70*/  LDS R2, [UR8+0x34] ;  /* 0x00003408ff027984 */ /* 0x038e640008000800 */
[----:B-1----:R-:W-:-:S05]  /*0d80*/  LOP3.LUT R2, R2, 0x7, RZ, 0xb8, !PT ;  /* 0x0000000702027812 */ /* 0x002fca00078eb8ff */
[----:B------:R1:W-:Y:S01]  /*0d90*/  STS [UR8+0x34], R2 ;  /* 0x00003402ff007988 */ /* 0x0003e20008000808 */
[----:B------:R-:W-:Y:S05]  /*0da0*/  @P3 BRA `(.L_x_32) ;  /* 0x00000000001c3947 */ /* 0x000fea0003800000 */
[----:B-1----:R-:W1:Y:S02]  /*0db0*/  LDS R2, [UR8+0x34] ;  /* 0x00003408ff027984 */ /* 0x002e640008000800 */
[----:B-1----:R-:W-:-:S05]  /*0dc0*/  LOP3.LUT R2, R2, 0x38, RZ, 0xb8, !PT ;  /* 0x0000003802027812 */ /* 0x002fca00078eb8ff */
[----:B------:R1:W-:Y:S02]  /*0dd0*/  STS [UR8+0x34], R2 ;  /* 0x00003402ff007988 */ /* 0x0003e40008000808 */
.L_x_31:
[----:B------:R-:W-:Y:S05]  /*0de0*/  @P3 BRA `(.L_x_33) ;  /* 0x00000000001c3947 */ /* 0x000fea0003800000 */
[----:B-1-345:R-:W1:Y:S02]  /*0df0*/  LDS R2, [UR8+0x8] ;  /* 0x00000808ff027984 */ /* 0x03ae640008000800 */
[----:B-1----:R-:W-:-:S05]  /*0e00*/  LOP3.LUT R2, R2, 0x780, RZ, 0xb8, !PT ;  /* 0x0000078002027812 */ /* 0x002fca00078eb8ff */
[----:B------:R3:W-:Y:S02]  /*0e10*/  STS [UR8+0x8], R2 ;  /* 0x00000802ff007988 */ /* 0x0007e40008000808 */
.L_x_32:
[----:B------:R-:W-:Y:S05]  /*0e20*/  @P3 BRA `(.L_x_34) ;  /* 0x0000000000283947 */ /* 0x000fea0003800000 */
[----:B-1-3--:R-:W1:Y:S02]  /*0e30*/  LDS R2, [UR8+0x8] ;  /* 0x00000808ff027984 */ /* 0x00ae640008000800 */
[----:B-1----:R-:W-:-:S05]  /*0e40*/  LOP3.LUT R2, R2, 0x1800, RZ, 0xb8, !PT ;  /* 0x0000180002027812 */ /* 0x002fca00078eb8ff */
[----:B------:R1:W-:Y:S02]  /*0e50*/  STS [UR8+0x8], R2 ;  /* 0x00000802ff007988 */ /* 0x0003e40008000808 */
.L_x_33:
[----:B------:R-:W-:Y:S05]  /*0e60*/  @P3 BREAK.RELIABLE B2 ;  /* 0x0000000000023942 */ /* 0x000fea0003800100 */
[----:B------:R-:W-:Y:S05]  /*0e70*/  @P3 BRA `(.L_x_35) ;  /* 0x0000000000243947 */ /* 0x000fea0003800000 */
[----:B-1-345:R-:W1:Y:S01]  /*0e80*/  LDS R2, [UR8+0x8] ;  /* 0x00000808ff027984 */ /* 0x03ae620008000800 */
[----:B------:R-:W-:-:S05]  /*0e90*/  IMAD.MOV.U32 R3, RZ, RZ, 0x6000 ;  /* 0x00006000ff037424 */ /* 0x000fca00078e00ff */
[----:B-1----:R-:W-:-:S04]  /*0ea0*/  LOP3.LUT R2, R2, 0x4000, R3, 0xd8, !PT ;  /* 0x0000400002027812 */ /* 0x002fc800078ed803 */
[----:B------:R-:W-:-:S05]  /*0eb0*/  LOP3.LUT R2, R2, 0x400000, RZ, 0xb8, !PT ;  /* 0x0040000002027812 */ /* 0x000fca00078eb8ff */
[----:B------:R4:W-:Y:S02]  /*0ec0*/  STS [UR8+0x8], R2 ;  /* 0x00000802ff007988 */ /* 0x0009e40008000808 */
.L_x_34:
[----:B------:R-:W-:Y:S05]  /*0ed0*/  BSYNC.RELIABLE B2 ;  /* 0x0000000000027941 */ /* 0x000fea0003800100 */
.L_x_30:
[----:B-1-34-:R-:W1:Y:S02]  /*0ee0*/  @!P3 LDS R2, [UR8+0x8] ;  /* 0x00000808ff02b984 */ /* 0x01ae640008000800 */
[----:B-1----:R-:W-:-:S05]  /*0ef0*/  @!P3 LOP3.LUT R2, R2, 0x8000, RZ, 0xb8, !PT ;  /* 0x000080000202b812 */ /* 0x002fca00078eb8ff */
[----:B------:R1:W-:Y:S02]  /*0f00*/  @!P3 STS [UR8+0x8], R2 ;  /* 0x00000802ff00b988 */ /* 0x0003e40008000808 */
.L_x_35:
[----:B------:R-:W-:Y:S05]  /*0f10*/  BSYNC.RECONVERGENT B3 ;  /* 0x0000000000037941 */ /* 0x000fea0003800200 */
.L_x_29:
[----:B------:R-:W-:Y:S05]  /*0f20*/  WARPSYNC.ALL ;  /* 0x0000000000007948 */ /* 0x000fea0003800000 */
[----:B------:R-:W-:Y:S01]  /*0f30*/  NOP ;  /* 0x0000000000007918 */ /* 0x000fe20000000000 */
[----:B------:R-:W-:-:S04]  /*0f40*/  UIADD3 UR5, UPT, UPT, UR4, 0x80, URZ ;  /* 0x0000008004057890 */ /* 0x000fc8000fffe0ff */
[----:B------:R-:W-:-:S04]  /*0f50*/  UIADD3 UR26, UP0, UPT, UR5, UR20, URZ ;  /* 0x00000014051a7290 */ /* 0x000fc8000ff1e0ff */
[----:B------:R-:W-:Y:S01]  /*0f60*/  ULEA.HI.X.SX32 UR27, UR5, UR21, 0x1, UP0 ;  /* 0x00000015051b7291 */ /* 0x000fe200080f0eff */
[----:B------:R-:W-:Y:S11]  /*0f70*/  @P0 BRA `(.L_x_36) ;  /* 0x0000000000300947 */ /* 0x000ff60003800000 */
[----:B-1-345:R-:W1:Y:S01]  /*0f80*/  S2R R2, SR_LANEID ;  /* 0x0000000000027919 */ /* 0x03ae620000000000 */
[----:B------:R-:W-:Y:S05]  /*0f90*/  WARPSYNC.ALL ;  /* 0x0000000000007948 */ /* 0x000fea0003800000 */
[----:B------:R-:W-:Y:S01]  /*0fa0*/  NOP ;  /* 0x0000000000007918 */ /* 0x000fe20000000000 */
[----:B-1----:R-:W-:-:S05]  /*0fb0*/  IMAD.SHL.U32 R8, R2, 0x4, RZ ;  /* 0x0000000402087824 */ /* 0x002fca00078e00ff */
[----:B------:R-:W1:Y:S01]  /*0fc0*/  LDS R7, [R8+UR8] ;  /* 0x0000000808077984 */ /* 0x000e620008000800 */
[----:B------:R-:W-:-:S05]  /*0fd0*/  IADD3 R2, P1, PT, R8, UR26, RZ ;  /* 0x0000001a08027c10 */ /* 0x000fca000ff3e0ff */
[----:B------:R-:W-:-:S05]  /*0fe0*/  IMAD.X R3, RZ, RZ, UR27, P1 ;  /* 0x0000001bff037e24 */ /* 0x000fca00088e06ff */
[----:B-1----:R1:W3:Y:S01]  /*0ff0*/  ATOMG.E.EXCH.STRONG.GPU PT, RZ, [R2], R7 ;  /* 0x0000000702ff73a8 */ /* 0x0022e200041ee100 */
[----:B------:R-:W-:-:S04]  /*1000*/  DEPBAR {5,4,3,2,1,0} ;  /* 0x0000003f0000791a */ /* 0x000fc80000000000 */
[----:B------:R-:W4:Y:S02]  /*1010*/  CCTL.E.C.LDCU.IV.DEEP [UR26] ;  /* 0x000000001a007540 */ /* 0x000f240009c08000 */
[----:B----4-:R1:W-:Y:S01]  /*1020*/  UTMACCTL.IV [UR26] ;  /* 0x000000001a0079b9 */ /* 0x0103e20008000000 */
[----:B------:R-:W-:Y:S01]  /*1030*/  NOP ;  /* 0x0000000000007918 */ /* 0x000fe20000000000 */
.L_x_36:
[----:B------:R-:W-:Y:S05]  /*1040*/  @P0 BRA `(.L_x_37) ;  /* 0x00000000000c0947 */ /* 0x000fea0003800000 */
[----:B------:R0:W-:Y:S01]  /*1050*/  UTMACMDFLUSH ;  /* 0x00000000000079b7 */ /* 0x0001e20000000000 */
[----:B------:R-:W-:Y:S05]  /*1060*/  @P0 BRA `(.L_x_37) ;  /* 0x0000000000040947 */ /* 0x000fea0003800000 */
[----:B------:R-:W-:-:S04]  /*1070*/  DEPBAR.LE SB0, 0x0 ;  /* 0x000080000000791a */ /* 0x000fc80000000000 */
.L_x_37:
[----:B------:R-:W-:Y:S05]  /*1080*/  WARPSYNC.ALL ;  /* 0x0000000000007948 */ /* 0x000fea0003800000 */
[----:B------:R-:W-:Y:S01]  /*1090*/  NOP ;  /* 0x0000000000007918 */ /* 0x000fe20000000000 */
[----:B---3--:R-:W-:Y:S06]  /*10a0*/  BAR.SYNC.DEFER_BLOCKING 0x0 ;  /* 0x0000000000007b1d */ /* 0x008fec0000010000 */
[----:B------:R-:W-:Y:S02]  /*10b0*/  BSSY.RECONVERGENT B3, `(.L_x_38) ;  /* 0x000000b000037945 */ /* 0x000fe40003800200 */
[----:B------:R-:W-:Y:S06]  /*10c0*/  BAR.SYNC.DEFER_BLOCKING 0x0 ;  /* 0x0000000000007b1d */ /* 0x000fec0000010000 */
[----:B------:R3:W-:Y:S01]  /*10d0*/  @!P0 STS [R4], RZ ;  /* 0x000000ff04008388 */ /* 0x0007e20000000800 */
[----:B------:R-:W-:Y:S01]  /*10e0*/  NOP ;  /* 0x0000000000007918 */ /* 0x000fe20000000000 */
[----:B------:R-:W-:Y:S05]  /*10f0*/  @P3 BRA `(.L_x_39) ;  /* 0x0000000000183947 */ /* 0x000fea0003800000 */
[----:B-1--45:R-:W1:Y:S01]  /*1100*/  LDS R2, [UR8+0x8] ;  /* 0x00000808ff027984 */ /* 0x032e620008000800 */
[----:B------:R-:W4:Y:S01]  /*1110*/  LDC.64 R8, c[0x0][0x390] ;  /* 0x0000e400ff087b82 */ /* 0x000f220000000a00 */
[----:B------:R-:W-:Y:S02]  /*1120*/  IMAD.MOV.U32 R3, RZ, RZ, 0x70 ;  /* 0x00000070ff037424 */ /* 0x000fe400078e00ff */
[----:B----4-:R4:W-:Y:S03]  /*1130*/  STS.64 [UR8], R8 ;  /* 0x00000008ff007988 */ /* 0x0109e60008000a08 */
[----:B-1----:R-:W-:-:S05]  /*1140*/  LOP3.LUT R2, R2, 0x10, R3, 0xd8, !PT ;  /* 0x0000001002027812 */ /* 0x002fca00078ed803 */
[----:B------:R4:W-:Y:S02]  /*1150*/  STS [UR8+0x8], R2 ;  /* 0x00000802ff007988 */ /* 0x0009e40008000808 */
.L_x_39:
[----:B-1----:R-:W-:Y:S05]  /*1160*/  BSYNC.RECONVERGENT B3 ;  /* 0x0000000000037941 */ /* 0x002fea0003800200 */
.L_x_38:
[----:B------:R-:W-:Y:S04]  /*1170*/  BSSY.RECONVERGENT B4, `(.L_x_40) ;  /* 0x0000033000047945 */ /* 0x000fe80003800200 */
[----:B------:R-:W-:Y:S04]  /*1180*/  BSSY.RELIABLE B3, `(.L_x_41) ;  /* 0x000002e000037945 */ /* 0x000fe80003800100 */
[----:B------:R-:W-:Y:S05]  /*1190*/  @P3 BRA `(.L_x_42) ;  /* 0x0000000000243947 */ /* 0x000fea0003800000 */
[----:B----45:R-:W1:Y:S01]  /*11a0*/  LDS R2, [UR8+0x34] ;  /* 0x00003408ff027984 */ /* 0x030e620008000800 */
[----:B------:R-:W-:-:S05]  /*11b0*/  IMAD.MOV.U32 R3, RZ, RZ, 0x7f000000 ;  /* 0x7f000000ff037424 */ /* 0x000fca00078e00ff */
[----:B-1----:R-:W-:-:S05]  /*11c0*/  LOP3.LUT R2, R2, 0xff000000, R3, 0xb8, !PT ;  /* 0xff00000002027812 */ /* 0x002fca00078eb803 */
[----:B------:R1:W-:Y:S01]  /*11d0*/  STS [UR8+0x34], R2 ;  /* 0x00003402ff007988 */ /* 0x0003e20008000808 */
[----:B------:R-:W-:Y:S05]  /*11e0*/  @P3 BRA `(.L_x_43) ;  /* 0x0000000000183947 */ /* 0x000fea0003800000 */
[----:B-1----:R-:W1:Y:S01]  /*11f0*/  LDS R2, [UR8+0x38] ;  /* 0x00003808ff027984 */ /* 0x002e620008000800 */
[----:B------:R-:W-:-:S05]  /*1200*/  IMAD.MOV.U32 R3, RZ, RZ, 0x7f ;  /* 0x0000007fff037424 */ /* 0x000fca00078e00ff */
[----:B-1----:R-:W-:-:S05]  /*1210*/  LOP3.LUT R2, R2, 0xff, R3, 0xb8, !PT ;  /* 0x000000ff02027812 */ /* 0x002fca00078eb803 */
[----:B------:R1:W-:Y:S02]  /*1220*/  STS [UR8+0x38], R2 ;  /* 0x00003802ff007988 */ /* 0x0003e40008000808 */
.L_x_42:
[----:B------:R-:W-:Y:S05]  /*1230*/  @P3 BRA `(.L_x_44) ;  /* 0x00000000000c3947 */ /* 0x000fea0003800000 */
[----:B------:R1:W-:Y:S02]  /*1240*/  STS [UR8+0x20], R5 ;  /* 0x00002005ff007988 */ /* 0x0003e40008000808 */
.L_x_43:
[----:B------:R-:W-:Y:S05]  /*1250*/  @P3 BRA `(.L_x_45) ;  /* 0x0000000000243947 */ /* 0x000fea0003800000 */
[----:B------:R1:W-:Y:S02]  /*1260*/  STS [UR8+0x24], R6 ;  /* 0x00002406ff007988 */ /* 0x0003e40008000808 */
.L_x_44:
[----:B------:R-:W-:Y:S05]  /*1270*/  @P3 BRA `(.L_x_46) ;  /* 0x00000000002c3947 */ /* 0x000fea0003800000 */
[----:B-1--45:R-:W1:Y:S01]  /*1280*/  LDS R2, [UR8+0x1c] ;  /* 0x00001c08ff027984 */ /* 0x032e620008000800 */
[----:B------:R-:W4:Y:S02]  /*1290*/  LDC.64 R6, c[0x0][0x3b8] ;  /* 0x0000ee00ff067b82 */ /* 0x000f240000000a00 */
[--C-:B----4-:R-:W-:Y:S02]  /*12a0*/  SHF.R.U32.HI R5, RZ, 0x4, R7.reuse ;  /* 0x00000004ff057819 */ /* 0x110fe40000011607 */
[----:B------:R-:W-:-:S05]  /*12b0*/  SHF.R.U64 R3, R6, 0x4, R7 ;  /* 0x0000000406037819 */ /* 0x000fca0000001207 */
[----:B------:R4:W-:Y:S01]  /*12c0*/  STS [UR8+0xc], R3 ;  /* 0x00000c03ff007988 */ /* 0x0009e20008000808 */
[----:B-1----:R-:W-:-:S05]  /*12d0*/  LOP3.LUT R2, R2, 0xf, R5, 0xb8, !PT ;  /* 0x0000000f02027812 */ /* 0x002fca00078eb805 */
[----:B------:R4:W-:Y:S02]  /*12e0*/  STS [UR8+0x1c], R2 ;  /* 0x00001c02ff007988 */ /* 0x0009e40008000808 */
.L_x_45:
[----:B------:R-:W-:Y:S05]  /*12f0*/  @P3 BRA `(.L_x_47) ;  /* 0x00000000001c3947 */ /* 0x000fea0003800000 */
[----:B-1--45:R-:W1:Y:S02]  /*1300*/  LDS R2, [UR8+0x34] ;  /* 0x00003408ff027984 */ /* 0x032e640008000800 */
[----:B-1----:R-:W-:-:S05]  /*1310*/  LOP3.LUT R2, R2, 0x7, RZ, 0xb8, !PT ;  /* 0x0000000702027812 */ /* 0x002fca00078eb8ff */
[----:B------:R1:W-:Y:S02]  /*1320*/  STS [UR8+0x34], R2 ;  /* 0x00003402ff007988 */ /* 0x0003e40008000808 */
.L_x_46:
[----:B------:R-:W-:Y:S05]  /*1330*/  @P3 BRA `(.L_x_48) ;  /* 0x00000000001c3947 */ /* 0x000fea0003800000 */
[----:B-1--45:R-:W1:Y:S02]  /*1340*/  LDS R2, [UR8+0x34] ;  /* 0x00003408ff027984 */ /* 0x032e640008000800 */
[----:B-1----:R-:W-:-:S05]  /*1350*/  LOP3.LUT R2, R2, 0x38, RZ, 0xb8, !PT ;  /* 0x0000003802027812 */ /* 0x002fca00078eb8ff */
[----:B------:R1:W-:Y:S02]  /*1360*/  STS [UR8+0x34], R2 ;  /* 0x00003402ff007988 */ /* 0x0003e40008000808 */
.L_x_47:
[----:B------:R-:W-:Y:S05]  /*1370*/  @P3 BRA `(.L_x_49) ;  /* 0x00000000001c3947 */ /* 0x000fea0003800000 */
[----:B-1--45:R-:W1:Y:S02]  /*1380*/  LDS R2, [UR8+0x8] ;  /* 0x00000808ff027984 */ /* 0x032e640008000800 */
[----:B-1----:R-:W-:-:S05]  /*1390*/  LOP3.LUT R2, R2, 0x780, RZ, 0xb8, !PT ;  /* 0x0000078002027812 */ /* 0x002fca00078eb8ff */
[----:B------:R1:W-:Y:S02]  /*13a0*/  STS [UR8+0x8], R2 ;  /* 0x00000802ff007988 */ /* 0x0003e40008000808 */
.L_x_48:
[----:B------:R-:W-:Y:S05]  /*13b0*/  @P3 BRA `(.L_x_50) ;  /* 0x0000000000283947 */ /* 0x000fea0003800000 */
[----:B-1--45:R-:W1:Y:S02]  /*13c0*/  LDS R2, [UR8+0x8] ;  /* 0x00000808ff027984 */ /* 0x032e640008000800 */
[----:B-1----:R-:W-:-:S05]  /*13d0*/  LOP3.LUT R2, R2, 0x1800, RZ, 0xb8, !PT ;  /* 0x0000180002027812 */ /* 0x002fca00078eb8ff */
[----:B------:R1:W-:Y:S02]  /*13e0*/  STS [UR8+0x8], R2 ;  /* 0x00000802ff007988 */ /* 0x0003e40008000808 */
.L_x_49:
[----:B------:R-:W-:Y:S05]  /*13f0*/  @P3 BREAK.RELIABLE B3 ;  /* 0x0000000000033942 */ /* 0x000fea0003800100 */
[----:B------:R-:W-:Y:S05]  /*1400*/  @P3 BRA `(.L_x_51) ;  /* 0x0000000000243947 */ /* 0x000fea0003800000 */
[----:B-1--45:R-:W1:Y:S01]  /*1410*/  LDS R2, [UR8+0x8] ;  /* 0x00000808ff027984 */ /* 0x032e620008000800 */
[----:B------:R-:W-:-:S05]  /*1420*/  IMAD.MOV.U32 R3, RZ, RZ, 0x6000 ;  /* 0x00006000ff037424 */ /* 0x000fca00078e00ff */
[----:B-1----:R-:W-:-:S04]  /*1430*/  LOP3.LUT R2, R2, 0x6000, R3, 0xd8, !PT ;  /* 0x0000600002027812 */ /* 0x002fc800078ed803 */
[----:B------:R-:W-:-:S05]  /*1440*/  LOP3.LUT R2, R2, 0x400000, RZ, 0xb8, !PT ;  /* 0x0040000002027812 */ /* 0x000fca00078eb8ff */
[----:B------:R1:W-:Y:S02]  /*1450*/  STS [UR8+0x8], R2 ;  /* 0x00000802ff007988 */ /* 0x0003e40008000808 */
.L_x_50:
[----:B------:R-:W-:Y:S05]  /*1460*/  BSYNC.RELIABLE B3 ;  /* 0x0000000000037941 */ /* 0x000fea0003800100 */
.L_x_41:
[----:B-1--45:R-:W1:Y:S02]  /*1470*/  @!P3 LDS R2, [UR8+0x8] ;  /* 0x00000808ff02b984 */ /* 0x032e640008000800 */
[----:B-1----:R-:W-:-:S05]  /*1480*/  @!P3 LOP3.LUT R2, R2, 0x8000, RZ, 0xb8, !PT ;  /* 0x000080000202b812 */ /* 0x002fca00078eb8ff */
[----:B------:R1:W-:Y:S02]  /*1490*/  @!P3 STS [UR8+0x8], R2 ;  /* 0x00000802ff00b988 */ /* 0x0003e40008000808 */
.L_x_51:
[----:B------:R-:W-:Y:S05]  /*14a0*/  BSYNC.RECONVERGENT B4 ;  /* 0x0000000000047941 */ /* 0x000fea0003800200 */
.L_x_40:
[----:B------:R-:W-:Y:S05]  /*14b0*/  WARPSYNC.ALL ;  /* 0x0000000000007948 */ /* 0x000fea0003800000 */
[----:B------:R-:W-:Y:S01]  /*14c0*/  NOP ;  /* 0x0000000000007918 */ /* 0x000fe20000000000 */
[----:B------:R-:W-:-:S04]  /*14d0*/  UIADD3 UR4, UPT, UPT, UR4, 0x100, URZ ;  /* 0x0000010004047890 */ /* 0x000fc8000fffe0ff */
[----:B------:R-:W-:-:S04]  /*14e0*/  UIADD3 UR20, UP0, UPT, UR4, UR20, URZ ;  /* 0x0000001404147290 */ /* 0x000fc8000ff1e0ff */
[----:B------:R-:W-:Y:S01]  /*14f0*/  ULEA.HI.X.SX32 UR21, UR4, UR21, 0x1, UP0 ;  /* 0x0000001504157291 */ /* 0x000fe200080f0eff */
[----:B------:R-:W-:Y:S11]  /*1500*/  @P0 BRA `(.L_x_52) ;  /* 0x0000000000300947 */ /* 0x000ff60003800000 */
[----:B-1--45:R-:W1:Y:S01]  /*1510*/  S2R R2, SR_LANEID ;  /* 0x0000000000027919 */ /* 0x032e620000000000 */
[----:B------:R-:W-:Y:S05]  /*1520*/  WARPSYNC.ALL ;  /* 0x0000000000007948 */ /* 0x000fea0003800000 */
[----:B------:R-:W-:Y:S01]  /*1530*/  NOP ;  /* 0x0000000000007918 */ /* 0x000fe20000000000 */
[----:B-123--:R-:W-:-:S05]  /*1540*/  IMAD.SHL.U32 R4, R2, 0x4, RZ ;  /* 0x0000000402047824 */ /* 0x00efca00078e00ff */
        /* <DEDUP_REMOVED lines=8> */
.L_x_52:
[----:B------:R-:W-:Y:S05]  /*15d0*/  @P0 BRA `(.L_x_53) ;  /* 0x00000000000c0947 */ /* 0x000fea0003800000 */
[----:B------:R0:W-:Y:S01]  /*15e0*/  UTMACMDFLUSH ;  /* 0x00000000000079b7 */ /* 0x0001e20000000000 */
[----:B------:R-:W-:Y:S05]  /*15f0*/  @P0 BRA `(.L_x_53) ;  /* 0x0000000000040947 */ /* 0x000fea0003800000 */
[----:B------:R-:W-:-:S04]  /*1600*/  DEPBAR.LE SB0, 0x0 ;  /* 0x000080000000791a */ /* 0x000fc80000000000 */
.L_x_53:
[----:B------:R-:W-:Y:S05]  /*1610*/  WARPSYNC.ALL ;  /* 0x0000000000007948 */ /* 0x000fea0003800000 */
[----:B------:R-:W-:Y:S01]  /*1620*/  NOP ;  /* 0x0000000000007918 */ /* 0x000fe20000000000 */
[----:B--2---:R-:W-:Y:S01]  /*1630*/  BAR.SYNC.DEFER_BLOCKING 0x0 ;  /* 0x0000000000007b1d */ /* 0x004fe20000010000 */
[----:B-1--45:R-:W-:Y:S01]  /*1640*/  SHF.R.U32.HI R2, RZ, 0x5, R0 ;  /* 0x00000005ff027819 */ /* 0x032fe20000011600 */
[----:B------:R-:W-:-:S03]  /*1650*/  USHF.L.U32 UR15, UR15, 0x8, URZ ;  /* 0x000000080f0f7899 */ /* 0x000fc600080006ff */
[----:B------:R-:W-:Y:S01]  /*1660*/  R2UR UR22, R2 ;  /* 0x00000000021672ca */ /* 0x000fe200000e0000 */
[----:B------:R-:W-:Y:S01]  /*1670*/  VOTEU.ALL UP0, P3 ;  /* 0x0000000000ff7886 */ /* 0x000fe20001800000 */
[----:B------:R-:W-:Y:S01]  /*1680*/  UMOV UR4, 0x1 ;  /* 0x0000000100047882 */ /* 0x000fe20000000000 */
[----:B------:R-:W-:Y:S01]  /*1690*/  VOTEU.ALL UP1, P3 ;  /* 0x0000000000ff7886 */ /* 0x000fe20001820000 */
[----:B------:R-:W-:Y:S02]  /*16a0*/  BSSY.RECONVERGENT B4, `(.L_x_54) ;  /* 0x0000018000047945 */ /* 0x000fe40003800200 */
[----:B------:R-:W-:-:S04]  /*16b0*/  @!UP0 UIADD3 UR10, UPT, UPT, -UR4, 0x100000, URZ ;  /* 0x00100000040a8890 */ /* 0x000fc8000fffe1ff */
[----:B------:R-:W-:Y:S02]  /*16c0*/  @!UP0 USHF.L.U32 UR11, UR10, 0xb, URZ ;  /* 0x0000000b0a0b8899 */ /* 0x000fe400080006ff */
[----:B------:R-:W-:Y:S02]  /*16d0*/  @!UP0 USHF.L.U32 UR10, UR10, 0x1, URZ ;  /* 0x000000010a0a8899 */ /* 0x000fe400080006ff */
[----:B------:R-:W-:-:S04]  /*16e0*/  @!UP0 UIADD3 UR4, UPT, UPT, -UR4, 0x100000, URZ ;  /* 0x0010000004048890 */ /* 0x000fc8000fffe1ff */
[----:B------:R-:W-:Y:S02]  /*16f0*/  @!UP0 USHF.L.U32 UR5, UR4, 0xb, URZ ;  /* 0x0000000b04058899 */ /* 0x000fe400080006ff */
[----:B------:R-:W-:Y:S01]  /*1700*/  @!UP0 USHF.L.U32 UR4, UR4, 0x1, URZ ;  /* 0x0000000104048899 */ /* 0x000fe200080006ff */
[----:B------:R-:W-:Y:S01]  /*1710*/  VOTEU.ALL UP0, P3 ;  /* 0x0000000000ff7886 */ /* 0x000fe20001800000 */
[----:B------:R-:W1:Y:S04]  /*1720*/  FENCE.VIEW.ASYNC.S ;  /* 0x00000000000073c6 */ /* 0x000e680000000000 */
[----:B-1----:R1:W2:Y:S06]  /*1730*/  @!UP0 SYNCS.EXCH.64 URZ, [UR8+0x18000], UR10 ;  /* 0x0180000a08ff85b2 */ /* 0x0022ac0008000100 */
[----:B------:R1:W2:Y:S02]  /*1740*/  @!UP1 SYNCS.EXCH.64 URZ, [UR8+0x18020], UR4 ;  /* 0x0180200408ff95b2 */ /* 0x0002a40008000100 */
[----:B--2---:R-:W-:Y:S06]  /*1750*/  BAR.SYNC.DEFER_BLOCKING 0x0 ;  /* 0x0000000000007b1d */ /* 0x004fec0000010000 */
[----:B------:R-:W-:Y:S05]  /*1760*/  @P3 BRA `(.L_x_55) ;  /* 0x00000000002c3947 */ /* 0x000fea0003800000 */
[----:B-1----:R-:W-:Y:S02]  /*1770*/  UMOV UR4, 0x1 ;  /* 0x0000000100047882 */ /* 0x002fe40000000000 */
[----:B------:R-:W-:-:S04]  /*1780*/  UIADD3 UR10, UPT, UPT, -UR4, 0x100000, URZ ;  /* 0x00100000040a7890 */ /* 0x000fc8000fffe1ff */
[----:B------:R-:W-:Y:S02]  /*1790*/  USHF.L.U32 UR11, UR10, 0xb, URZ ;  /* 0x0000000b0a0b7899 */ /* 0x000fe400080006ff */
[----:B------:R-:W-:Y:S02]  /*17a0*/  USHF.L.U32 UR10, UR10, 0x1, URZ ;  /* 0x000000010a0a7899 */ /* 0x000fe400080006ff */
[----:B------:R-:W-:-:S04]  /*17b0*/  UIADD3 UR4, UPT, UPT, -UR4, 0x100000, URZ ;  /* 0x0010000004047890 */ /* 0x000fc8000fffe1ff */
[----:B------:R-:W-:Y:S02]  /*17c0*/  USHF.L.U32 UR5, UR4, 0xb, URZ ;  /* 0x0000000b04057899 */ /* 0x000fe400080006ff */
[----:B------:R-:W-:Y:S01]  /*17d0*/  USHF.L.U32 UR4, UR4, 0x1, URZ ;  /* 0x0000000104047899 */ /* 0x000fe200080006ff */
[----:B------:R-:W1:Y:S03]  /*17e0*/  FENCE.VIEW.ASYNC.S ;  /* 0x00000000000073c6 */ /* 0x000e660000000000 */
[----:B-1----:R2:W4:Y:S08]  /*17f0*/  SYNCS.EXCH.64 URZ, [UR8+0x18008], UR10 ;  /* 0x0180080a08ff75b2 */ /* 0x0025300008000100 */
[----:B------:R2:W5:Y:S02]  /*1800*/  SYNCS.EXCH.64 URZ, [UR8+0x18028], UR4 ;  /* 0x0180280408ff75b2 */ /* 0x0005640008000100 */
[----:B--2---:R-:W-:Y:S01]  /*1810*/  NOP ;  /* 0x0000000000007918 */ /* 0x004fe20000000000 */
.L_x_55:
[----:B-1----:R-:W-:Y:S05]  /*1820*/  BSYNC.RECONVERGENT B4 ;  /* 0x0000000000047941 */ /* 0x002fea0003800200 */
.L_x_54:
[----:B----45:R-:W-:Y:S06]  /*1830*/  BAR.SYNC.DEFER_BLOCKING 0x0 ;  /* 0x0000000000007b1d */ /* 0x030fec0000010000 */
[----:B------:R-:W-:Y:S04]  /*1840*/  BSSY.RECONVERGENT B4, `(.L_x_56) ;  /* 0x000000d000047945 */ /* 0x000fe80003800200 */
[----:B------:R-:W-:Y:S05]  /*1850*/  @P3 BRA `(.L_x_57) ;  /* 0x00000000002c3947 */ /* 0x000fea0003800000 */
[----:B------:R-:W-:Y:S02]  /*1860*/  UMOV UR4, 0x1 ;  /* 0x0000000100047882 */ /* 0x000fe40000000000 */
[----:B------:R-:W-:-:S04]  /*1870*/  UIADD3 UR10, UPT, UPT, -UR4, 0x100000, URZ ;  /* 0x00100000040a7890 */ /* 0x000fc8000fffe1ff */
[----:B------:R-:W-:Y:S02]  /*1880*/  USHF.L.U32 UR11, UR10, 0xb, URZ ;  /* 0x0000000b0a0b7899 */ /* 0x000fe400080006ff */
[----:B------:R-:W-:Y:S02]  /*1890*/  USHF.L.U32 UR10, UR10, 0x1, URZ ;  /* 0x000000010a0a7899 */ /* 0x000fe400080006ff */
[----:B------:R-:W-:-:S04]  /*18a0*/  UIADD3 UR4, UPT, UPT, -UR4, 0x100000, URZ ;  /* 0x0010000004047890 */ /* 0x000fc8000fffe1ff */
[----:B------:R-:W-:Y:S02]  /*18b0*/  USHF.L.U32 UR5, UR4, 0xb, URZ ;  /* 0x0000000b04057899 */ /* 0x000fe400080006ff */
[----:B------:R-:W-:Y:S01]  /*18c0*/  USHF.L.U32 UR4, UR4, 0x1, URZ ;  /* 0x0000000104047899 */ /* 0x000fe200080006ff */
[----:B------:R-:W1:Y:S03]  /*18d0*/  FENCE.VIEW.ASYNC.S ;  /* 0x00000000000073c6 */ /* 0x000e660000000000 */
[----:B-1----:R1:W2:Y:S08]  /*18e0*/  SYNCS.EXCH.64 URZ, [UR8+0x18010], UR10 ;  /* 0x0180100a08ff75b2 */ /* 0x0022b00008000100 */
[----:B------:R1:W4:Y:S01]  /*18f0*/  SYNCS.EXCH.64 URZ, [UR8+0x18030], UR4 ;  /* 0x0180300408ff75b2 */ /* 0x0003220008000100 */
[----:B------:R-:W-:Y:S01]  /*1900*/  NOP ;  /* 0x0000000000007918 */ /* 0x000fe20000000000 */
.L_x_57:
[----:B-1----:R-:W-:Y:S05]  /*1910*/  BSYNC.RECONVERGENT B4 ;  /* 0x0000000000047941 */ /* 0x002fea0003800200 */
.L_x_56:
[----:B--2-4-:R-:W-:Y:S01]  /*1920*/  BAR.SYNC.DEFER_BLOCKING 0x0 ;  /* 0x0000000000007b1d */ /* 0x014fe20000010000 */
[----:B------:R-:W-:Y:S01]  /*1930*/  UIADD3 UR12, UPT, UPT, UR8, 0x18020, URZ ;  /* 0x00018020080c7890 */ /* 0x000fe2000fffe0ff */
[----:B------:R-:W-:Y:S01]  /*1940*/  ISETP.GE.AND P0, PT, R10, 0x1, PT ;  /* 0x000000010a00780c */ /* 0x000fe20003f06270 */
[----:B------:R-:W-:-:S03]  /*1950*/  USHF.L.U32 UR19, UR7, 0x7, URZ ;  /* 0x0000000707137899 */ /* 0x000fc600080006ff */
        /* <DEDUP_REMOVED lines=13> */
.L_x_59:
[----:B-1----:R-:W-:Y:S05]  /*1a30*/  BSYNC.RECONVERGENT B4 ;  /* 0x0000000000047941 */ /* 0x002fea0003800200 */
.L_x_58:
[----:B------:R-:W-:Y:S05]  /*1a40*/  @!P0 BRA `(.L_x_60) ;  /* 0x0000000800148947 */ /* 0x000fea0003800000 */
[----:B--2-4-:R-:W-:Y:S01]  /*1a50*/  BAR.SYNC.DEFER_BLOCKING 0x0 ;  /* 0x0000000000007b1d */ /* 0x014fe20000010000 */
[----:B------:R-:W-:Y:S01]  /*1a60*/  ELECT P1, URZ, PT ;  /* 0x0000000000ff782f */ /* 0x000fe20003820000 */
[----:B------:R-:W-:Y:S01]  /*1a70*/  @!P3 IMAD.MOV.U32 R2, RZ, RZ, 0x6000 ;  /* 0x00006000ff02b424 */ /* 0x000fe200078e00ff */
[----:B------:R-:W-:Y:S02]  /*1a80*/  UIADD3 UR16, UPT, UPT, UR8, 0x10000, URZ ;  /* 0x0001000008107890 */ /* 0x000fe4000fffe0ff */
[----:B------:R-:W-:Y:S02]  /*1a90*/  ISETP.LT.U32.AND P1, PT, R132, 0x20, P1 ;  /* 0x000000208400780c */ /* 0x000fe40000f21070 */
[----:B------:R-:W-:Y:S01]  /*1aa0*/  ELECT P0, URZ, PT ;  /* 0x0000000000ff782f */ /* 0x000fe20003800000 */
[----:B------:R-:W-:-:S03]  /*1ab0*/  UMOV UR11, UR15 ;  /* 0x0000000f000b7c82 */ /* 0x000fc60008000000 */
[----:B------:R-:W-:-:S07]  /*1ac0*/  ISETP.LT.U32.AND P0, PT, R132, 0x20, P0 ;  /* 0x000000208400780c */ /* 0x000fce0000701070 */
[----:B------:R-:W-:Y:S01]  /*1ad0*/  VOTEU.ANY UP0, P1 ;  /* 0x0000000000ff7886 */ /* 0x000fe20000800100 */
[----:B------:R-:W-:-:S04]  /*1ae0*/  VOTEU.ANY UP2, P1 ;  /* 0x0000000000ff7886 */ /* 0x000fc80000840100 */
[----:B------:R-:W-:Y:S02]  /*1af0*/  @UP0 UIADD3 UR17, UPT, UPT, UR8, 0x18000, URZ ;  /* 0x0001800008110890 */ /* 0x000fe4000fffe0ff */
[----:B------:R1:W-:Y:S01]  /*1b00*/  @!P3 SYNCS.ARRIVE.TRANS64 RZ, [UR8+0x18000], R2 ;  /* 0x01800002ffffb9a7 */ /* 0x0003e20008000008 */
[----:B------:R-:W-:Y:S01]  /*1b10*/  @UP0 UMOV UR18, URZ ;  /* 0x000000ff00120c82 */ /* 0x000fe20008000000 */
[----:B------:R-:W-:Y:S01]  /*1b20*/  BAR.SYNC.DEFER_BLOCKING 0x0 ;  /* 0x0000000000007b1d */ /* 0x000fe20000010000 */
[----:B------:R-:W-:-:S05]  /*1b30*/  UISETP.NE.U32.AND UP0, UPT, UR22, URZ, UPT ;  /* 0x000000ff1600728c */ /* 0x000fca000bf05070 */
[----:B------:R-:W-:Y:S01]  /*1b40*/  VOTEU.ANY UP1, P0 ;  /* 0x0000000000ff7886 */ /* 0x000fe20000020100 */
[----:B------:R-:W-:-:S04]  /*1b50*/  VOTEU.ANY UP3, P0 ;  /* 0x0000000000ff7886 */ /* 0x000fc80000060100 */
[----:B------:R-:W-:Y:S01]  /*1b60*/  @UP1 UIADD3 UR9, UPT, UPT, UR8, 0x18000, URZ ;  /* 0x0001800008091890 */ /* 0x000fe2000fffe0ff */
[----:B------:R-:W-:Y:S01]  /*1b70*/  @UP1 UMOV UR10, URZ ;  /* 0x000000ff000a1c82 */ /* 0x000fe20008000000 */
[----:B------:R1:W-:Y:S01]  /*1b80*/  @UP2 UTMALDG.2D [UR16], [UR24] ;  /* 0x00000010180025b4 */ /* 0x0003e20008008000 */
[----:B------:R2:W-:Y:S06]  /*1b90*/  MEMBAR.ALL.CTA ;  /* 0x0000000000007992 */ /* 0x0005ec0000008000 */
[----:B--2---:R-:W2:Y:S02]  /*1ba0*/  FENCE.VIEW.ASYNC.S ;  /* 0x00000000000073c6 */ /* 0x004ea40000000000 */
[----:B--2---:R-:W-:Y:S06]  /*1bb0*/  BAR.SYNC.DEFER_BLOCKING 0x0 ;  /* 0x0000000000007b1d */ /* 0x004fec0000010000 */
[----:B------:R1:W-:Y:S02]  /*1bc0*/  @UP3 UTMALDG.2D [UR8], [UR26] ;  /* 0x000000081a0035b4 */ /* 0x0003e40008008000 */
[----:B------:R-:W-:Y:S06]  /*1bd0*/  BAR.SYNC.DEFER_BLOCKING 0x0 ;  /* 0x0000000000007b1d */ /* 0x000fec0000010000 */
[----:B------:R-:W2:Y:S02]  /*1be0*/  SYNCS.PHASECHK.TRANS64.TRYWAIT P0, [UR8+0x18000], RZ ;  /* 0x018000ffff0075a7 */ /* 0x000ea40008001108 */
[----:B-12---:R-:W-:Y:S05]  /*1bf0*/  @!P0 BRA `(.L_x_61) ;  /* 0x00000010005c8947 */ /* 0x006fea0003800000 */
.L_x_79:
[----:B------:R-:W-:Y:S05]  /*1c00*/  BRA.U UP0, `(.L_x_62) ;  /* 0x00000001004c7547 */ /* 0x000fea000b800000 */
[----:B------:R-:W-:Y:S02]  /*1c10*/  USHF.R.U32.HI UR4, URZ, 0x4, UR16 ;  /* 0x00000004ff047899 */ /* 0x000fe40008011610 */
[----:B------:R-:W-:Y:S02]  /*1c20*/  USHF.R.U32.HI UR6, URZ, 0x4, UR8 ;  /* 0x00000004ff067899 */ /* 0x000fe40008011608 */
[----:B------:R-:W-:Y:S02]  /*1c30*/  USGXT.U32 UR4, UR4, 0xe ;  /* 0x0000000e0404789a */ /* 0x000fe40008000000 */
[----:B------:R-:W-:Y:S01]  /*1c40*/  USGXT.U32 UR6, UR6, 0xe ;  /* 0x0000000e0606789a */ /* 0x000fe20008000000 */
[----:B------:R-:W-:Y:S01]  /*1c50*/  UMOV UR10, 0xfffffffe ;  /* 0xfffffffe000a7882 */ /* 0x000fe20000000000 */
[----:B------:R-:W-:Y:S01]  /*1c60*/  UMOV UR11, 0x7fffbfdf ;  /* 0x7fffbfdf000b7882 */ /* 0x000fe20000000000 */
[----:B------:R-:W-:Y:S01]  /*1c70*/  UMOV UR5, URZ ;  /* 0x000000ff00057c82 */ /* 0x000fe20008000000 */
[----:B------:R-:W-:Y:S01]  /*1c80*/  UMOV UR7, URZ ;  /* 0x000000ff00077c82 */ /* 0x000fe20008000000 */
[----:B------:R-:W-:-:S02]  /*1c90*/  UIADD3.64 UR16, UPT, UPT, UR4, -UR10, URZ ;  /* 0x8000000a04107297 */ /* 0x000fc4000fffe0ff */
[----:B------:R-:W-:Y:S01]  /*1ca0*/  UIADD3.64 UR10, UPT, UPT, UR6, -UR10, URZ ;  /* 0x8000000a060a7297 */ /* 0x000fe2000fffe0ff */
[----:B------:R-:W-:Y:S01]  /*1cb0*/  UMOV UR28, 0x0 ;  /* 0x00000000001c7882 */ /* 0x000fe20000000000 */
[----:B------:R-:W-:Y:S01]  /*1cc0*/  UMOV UR29, 0x8400010 ;  /* 0x08400010001d7882 */ /* 0x000fe20000000000 */
[----:B------:R-:W-:Y:S01]  /*1cd0*/  UMOV UR5, 0x80004020 ;  /* 0x8000402000057882 */ /* 0x000fe20000000000 */
[----:B------:R-:W-:Y:S01]  /*1ce0*/  UMOV UR7, 0x80004020 ;  /* 0x8000402000077882 */ /* 0x000fe20000000000 */
[----:B------:R-:W-:Y:S01]  /*1cf0*/  UMOV UR30, 0x0 ;  /* 0x00000000001e7882 */ /* 0x000fe20000000000 */
[----:B------:R-:W-:Y:S01]  /*1d00*/  UMOV UR31, 0x8400010 ;  /* 0x08400010001f7882 */ /* 0x000fe20000000000 */
[----:B------:R1:W-:Y:S02]  /*1d10*/  UTCQMMA gdesc[UR4], gdesc[UR6], tmem[UR23], tmem[UR28], idesc[UR29], !UPT ;  /* 0x00ff1c06040075ea */ /* 0x0003e4000f800317 */
[----:B------:R1:W-:Y:S01]  /*1d20*/  UTCQMMA gdesc[UR16], gdesc[UR10], tmem[UR23], tmem[UR30], idesc[UR31], UPT ;  /* 0x00ff1e0a100075ea */ /* 0x0003e2000b800317 */
[----:B------:R-:W-:-:S02]  /*1d30*/  NOP ;  /* 0x0000000000007918 */ /* 0x000fc40000000000 */
.L_x_62:
[----:B------:R-:W-:Y:S01]  /*1d40*/  ELECT P0, URZ, PT ;  /* 0x0000000000ff782f */ /* 0x000fe20003800000 */
[----:B-1----:R-:W-:Y:S01]  /*1d50*/  UMOV UR4, UR12 ;  /* 0x0000000c00047c82 */ /* 0x002fe20008000000 */
[----:B------:R-:W-:Y:S02]  /*1d60*/  UMOV UR5, URZ ;  /* 0x000000ff00057c82 */ /* 0x000fe40008000000 */
[----:B------:R-:W-:-:S13]  /*1d70*/  ISETP.LT.U32.AND P0, PT, R132, 0x20, P0 ;  /* 0x000000208400780c */ /* 0x000fda0000701070 */
[----:B------:R-:W-:Y:S01]  /*1d80*/  VOTEU.ANY UP0, P0 ;  /* 0x0000000000ff7886 */ /* 0x000fe20000000100 */
[----:B------:R-:W-:Y:S01]  /*1d90*/  VOTEU.ANY UP1, P0 ;  /* 0x0000000000ff7886 */ /* 0x000fe20000020100 */
[----:B------:R-:W-:-:S03]  /*1da0*/  ISETP.GE.U32.AND P0, PT, R10, 0x41, PT ;  /* 0x000000410a00780c */ /* 0x000fc60003f06070 */
[----:B------:R-:W-:Y:S02]  /*1db0*/  @UP0 UMOV UR4, UR4 ;  /* 0x0000000400040c82 */ /* 0x000fe40008000000 */
[----:B------:R1:W-:Y:S01]  /*1dc0*/  @UP1 UTCBAR [UR4], URZ ;  /* 0x000000ff040013e9 */ /* 0x0003e200080000ff */
[----:B------:R-:W-:Y:S06]  /*1dd0*/  BAR.SYNC.DEFER_BLOCKING 0x0 ;  /* 0x0000000000007b1d */ /* 0x000fec0000010000 */
[----:B------:R-:W2:Y:S02]  /*1de0*/  SYNCS.PHASECHK.TRANS64.TRYWAIT P1, [UR8+0x18020], RZ ;  /* 0x018020ffff0075a7 */ /* 0x000ea40008021108 */
[----:B-12---:R-:W-:Y:S05]  /*1df0*/  @!P1 BRA `(.L_x_63) ;  /* 0x0000000c00e89947 */ /* 0x006fea0003800000 */
.L_x_80:
[----:B------:R-:W-:Y:S01]  /*1e00*/  UMOV UR4, URZ ;  /* 0x000000ff00047c82 */ /* 0x000fe20008000000 */
[----:B------:R-:W-:Y:S05]  /*1e10*/  @!P0 BRA `(.L_x_60) ;  /* 0x0000000400208947 */ /* 0x000fea0003800000 */
[----:B------:R-:W1:Y:S01]  /*1e20*/  LDCU UR29, c[0x0][0x3a0] ;  /* 0x00007400ff1d77ac */ /* 0x000e620008000800 */
[----:B------:R-:W-:Y:S01]  /*1e30*/  UMOV UR9, 0x1 ;  /* 0x0000000100097882 */ /* 0x000fe20000000000 */
[----:B------:R-:W-:-:S05]  /*1e40*/  UMOV UR18, 0x40 ;  /* 0x0000004000127882 */ /* 0x000fca0000000000 */
.L_x_67:
[----:B------:R-:W-:Y:S01]  /*1e50*/  BAR.SYNC.DEFER_BLOCKING 0x0 ;  /* 0x0000000000007b1d */ /* 0x000fe20000010000 */
[----:B------:R-:W-:Y:S01]  /*1e60*/  ULEA UR28, UR9, UR8, 0x3 ;  /* 0x00000008091c7291 */ /* 0x000fe2000f8e18ff */
[----:B------:R-:W-:Y:S01]  /*1e70*/  @!P3 IMAD.MOV.U32 R2, RZ, RZ, 0x6000 ;  /* 0x00006000ff02b424 */ /* 0x000fe200078e00ff */
[----:B------:R-:W-:Y:S01]  /*1e80*/  ELECT P1, URZ, PT ;  /* 0x0000000000ff782f */ /* 0x000fe20003820000 */
[----:B------:R-:W-:-:S03]  /*1e90*/  ULEA UR16, UR9, UR8, 0xd ;  /* 0x0000000809107291 */ /* 0x000fc6000f8e68ff */
[----:B------:R-:W-:Y:S02]  /*1ea0*/  ISETP.LT.U32.AND P1, PT, R132, 0x20, P1 ;  /* 0x000000208400780c */ /* 0x000fe40000f21070 */
[----:B------:R-:W-:Y:S01]  /*1eb0*/  ELECT P0, URZ, PT ;  /* 0x0000000000ff782f */ /* 0x000fe20003800000 */
[----:B------:R-:W-:-:S03]  /*1ec0*/  UIADD3 UR16, UPT, UPT, UR16, 0x10000, URZ ;  /* 0x0001000010107890 */ /* 0x000fc6000fffe0ff */
[----:B------:R-:W-:Y:S01]  /*1ed0*/  ISETP.LT.U32.AND P0, PT, R132, 0x20, P0 ;  /* 0x000000208400780c */ /* 0x000fe20000701070 */
[----:B------:R-:W-:Y:S01]  /*1ee0*/  ULEA UR12, UR9, UR8, 0xe ;  /* 0x00000008090c7291 */ /* 0x000fe2000f8e70ff */
[----:B------:R-:W-:Y:S01]  /*1ef0*/  UMOV UR14, UR18 ;  /* 0x00000012000e7c82 */ /* 0x000fe20008000000 */
[----:B------:R-:W-:-:S04]  /*1f00*/  USHF.L.U32 UR5, UR4, 0x1f, URZ ;  /* 0x0000001f04057899 */ /* 0x000fc800080006ff */
[----:B------:R-:W-:Y:S01]  /*1f10*/  VOTEU.ANY UP0, P1 ;  /* 0x0000000000ff7886 */ /* 0x000fe20000800100 */
[----:B------:R2:W-:Y:S04]  /*1f20*/  @!P3 SYNCS.ARRIVE.TRANS64 RZ, [UR28+0x18000], R2 ;  /* 0x01800002ffffb9a7 */ /* 0x0005e8000800001c */
[----:B------:R-:W-:Y:S01]  /*1f30*/  @UP0 UIADD3 UR17, UPT, UPT, UR28, 0x18000, URZ ;  /* 0x000180001c110890 */ /* 0x000fe2000fffe0ff */
[----:B------:R-:W-:Y:S01]  /*1f40*/  VOTEU.ANY UP0, P1 ;  /* 0x0000000000ff7886 */ /* 0x000fe20000800100 */
[----:B------:R-:W-:Y:S01]  /*1f50*/  BAR.SYNC.DEFER_BLOCKING 0x0 ;  /* 0x0000000000007b1d */ /* 0x000fe20000010000 */
[----:B--2---:R-:W-:-:S05]  /*1f60*/  IMAD.U32 R2, RZ, RZ, UR5 ;  /* 0x00000005ff027e24 */ /* 0x004fca000f8e00ff */
[----:B------:R-:W-:-:S05]  /*1f70*/  VOTEU.ANY UP1, P0 ;  /* 0x0000000000ff7886 */ /* 0x000fca0000020100 */
[----:B------:R-:W-:Y:S01]  /*1f80*/  @UP1 UIADD3 UR13, UPT, UPT, UR28, 0x18000, URZ ;  /* 0x000180001c0d1890 */ /* 0x000fe2000fffe0ff */
[----:B------:R-:W-:Y:S01]  /*1f90*/  VOTEU.ANY UP1, P0 ;  /* 0x0000000000ff7886 */ /* 0x000fe20000020100 */
[----:B------:R2:W-:Y:S01]  /*1fa0*/  @UP0 UTMALDG.2D [UR16], [UR24] ;  /* 0x00000010180005b4 */ /* 0x0005e20008008000 */
[----:B------:R-:W-:Y:S01]  /*1fb0*/  UISETP.NE.U32.AND UP0, UPT, UR22, URZ, UPT ;  /* 0x000000ff1600728c */ /* 0x000fe2000bf05070 */
[----:B------:R4:W-:Y:S06]  /*1fc0*/  MEMBAR.ALL.CTA ;  /* 0x0000000000007992 */ /* 0x0009ec0000008000 */
[----:B----4-:R-:W4:Y:S02]  /*1fd0*/  FENCE.VIEW.ASYNC.S ;  /* 0x00000000000073c6 */ /* 0x010f240000000000 */
[----:B----4-:R-:W-:Y:S06]  /*1fe0*/  BAR.SYNC.DEFER_BLOCKING 0x0 ;  /* 0x0000000000007b1d */ /* 0x010fec0000010000 */
[----:B------:R2:W-:Y:S02]  /*1ff0*/  @UP1 UTMALDG.2D [UR12], [UR26] ;  /* 0x0000000c1a0015b4 */ /* 0x0005e40008008000 */
[----:B------:R-:W-:Y:S06]  /*2000*/  BAR.SYNC.DEFER_BLOCKING 0x0 ;  /* 0x0000000000007b1d */ /* 0x000fec0000010000 */
[----:B------:R-:W4:Y:S02]  /*2010*/  SYNCS.PHASECHK.TRANS64.TRYWAIT P0, [UR28+0x18000], R2 ;  /* 0x01800002ff0075a7 */ /* 0x000f24000800111c */
[----:B--2-4-:R-:W-:Y:S05]  /*2020*/  @!P0 BRA `(.L_x_64) ;  /* 0x0000000c00688947 */ /* 0x014fea0003800000 */
.L_x_81:
[----:B------:R-:W-:Y:S05]  /*2030*/  BRA.U UP0, `(.L_x_65) ;  /* 0x00000001004c7547 */ /* 0x000fea000b800000 */
[----:B------:R-:W-:Y:S02]  /*2040*/  USHF.R.U32.HI UR10, URZ, 0x4, UR16 ;  /* 0x00000004ff0a7899 */ /* 0x000fe40008011610 */
[----:B------:R-:W-:Y:S02]  /*2050*/  USHF.R.U32.HI UR12, URZ, 0x4, UR12 ;  /* 0x00000004ff0c7899 */ /* 0x000fe4000801160c */
[----:B------:R-:W-:Y:S02]  /*2060*/  USGXT.U32 UR10, UR10, 0xe ;  /* 0x0000000e0a0a789a */ /* 0x000fe40008000000 */
[----:B------:R-:W-:Y:S02]  /*2070*/  USGXT.U32 UR12, UR12, 0xe ;  /* 0x0000000e0c0c789a */ /* 0x000fe40008000000 */
[----:B------:R-:W-:Y:S02]  /*2080*/  UIADD3 UR16, UP0, UPT, UR10, 0x2, URZ ;  /* 0x000000020a107890 */ /* 0x000fe4000ff1e0ff */
[----:B------:R-:W-:Y:S01]  /*2090*/  UIADD3 UR30, UP1, UPT, UR12, 0x2, URZ ;  /* 0x000000020c1e7890 */ /* 0x000fe2000ff3e0ff */
[----:B------:R-:W-:Y:S01]  /*20a0*/  UMOV UR5, URZ ;  /* 0x000000ff00057c82 */ /* 0x000fe20008000000 */
[----:B------:R-:W-:Y:S01]  /*20b0*/  UMOV UR6, URZ ;  /* 0x000000ff00067c82 */ /* 0x000fe20008000000 */
[----:B------:R-:W-:-:S02]  /*20c0*/  UIADD3.X UR17, UPT, UPT, UR5, -0x7fffbfe0, URZ, UP0, !UPT ;  /* 0x8000402005117890 */ /* 0x000fc400087fe4ff */
[----:B------:R-:W-:Y:S01]  /*20d0*/  UIADD3.X UR31, UPT, UPT, UR6, -0x7fffbfe0, URZ, UP1, !UPT ;  /* 0x80004020061f7890 */ /* 0x000fe20008ffe4ff */
[----:B------:R-:W-:Y:S01]  /*20e0*/  UMOV UR32, 0x0 ;  /* 0x0000000000207882 */ /* 0x000fe20000000000 */
[----:B------:R-:W-:Y:S01]  /*20f0*/  UMOV UR33, 0x8400010 ;  /* 0x0840001000217882 */ /* 0x000fe20000000000 */
[----:B------:R-:W-:Y:S01]  /*2100*/  UMOV UR11, 0x80004020 ;  /* 0x80004020000b7882 */ /* 0x000fe20000000000 */
[----:B------:R-:W-:Y:S01]  /*2110*/  UMOV UR13, 0x80004020 ;  /* 0x80004020000d7882 */ /* 0x000fe20000000000 */
[----:B------:R-:W-:Y:S01]  /*2120*/  UMOV UR6, 0x0 ;  /* 0x0000000000067882 */ /* 0x000fe20000000000 */
[----:B------:R-:W-:Y:S01]  /*2130*/  UMOV UR7, 0x8400010 ;  /* 0x0840001000077882 */ /* 0x000fe20000000000 */
[----:B------:R2:W-:Y:S02]  /*2140*/  UTCQMMA gdesc[UR10], gdesc[UR12], tmem[UR23], tmem[UR32], idesc[UR33], UPT ;  /* 0x00ff200c0a0075ea */ /* 0x0005e4000b800317 */
[----:B------:R2:W-:Y:S01]  /*2150*/  UTCQMMA gdesc[UR16], gdesc[UR30], tmem[UR23], tmem[UR6], idesc[UR7], UPT ;  /* 0x00ff061e100075ea */ /* 0x0005e2000b800317 */
[----:B------:R-:W-:-:S02]  /*2160*/  NOP ;  /* 0x0000000000007918 */ /* 0x000fc40000000000 */
.L_x_65:
[----:B------:R-:W-:Y:S01]  /*2170*/  ELECT P0, URZ, PT ;  /* 0x0000000000ff782f */ /* 0x000fe20003800000 */
[----:B--2---:R-:W-:-:S03]  /*2180*/  UIADD3 UR6, UPT, UPT, UR28, 0x18020, URZ ;  /* 0x000180201c067890 */ /* 0x004fc6000fffe0ff */
[----:B------:R-:W-:Y:S01]  /*2190*/  ISETP.LT.U32.AND P0, PT, R132, 0x20, P0 ;  /* 0x000000208400780c */ /* 0x000fe20000701070 */
[----:B------:R-:W-:-:S12]  /*21a0*/  UMOV UR7, URZ ;  /* 0x000000ff00077c82 */ /* 0x000fd80008000000 */
[----:B------:R-:W-:Y:S01]  /*21b0*/  VOTEU.ANY UP0, P0 ;  /* 0x0000000000ff7886 */ /* 0x000fe20000000100 */
[----:B------:R-:W-:-:S04]  /*21c0*/  VOTEU.ANY UP1, P0 ;  /* 0x0000000000ff7886 */ /* 0x000fc80000020100 */
[----:B------:R-:W-:Y:S02]  /*21d0*/  @UP0 UMOV UR6, UR6 ;  /* 0x0000000600060c82 */ /* 0x000fe40008000000 */
[----:B------:R2:W-:Y:S01]  /*21e0*/  @UP1 UTCBAR [UR6], URZ ;  /* 0x000000ff060013e9 */ /* 0x0005e200080000ff */
[----:B------:R-:W-:Y:S06]  /*21f0*/  BAR.SYNC.DEFER_BLOCKING 0x0 ;  /* 0x0000000000007b1d */ /* 0x000fec0000010000 */
[----:B------:R-:W4:Y:S02]  /*2200*/  SYNCS.PHASECHK.TRANS64.TRYWAIT P0, [UR28+0x18020], R2 ;  /* 0x01802002ff0075a7 */ /* 0x000f24000800111c */
[----:B--2-4-:R-:W-:Y:S05]  /*2210*/  @!P0 BRA `(.L_x_66) ;  /* 0x0000000800f88947 */ /* 0x014fea0003800000 */
.L_x_82:
[----:B------:R-:W-:Y:S02]  /*2220*/  UIADD3 UR9, UPT, UPT, UR9, 0x1, URZ ;  /* 0x0000000109097890 */ /* 0x000fe4000fffe0ff */
[----:B------:R-:W-:Y:S02]  /*2230*/  UIADD3 UR18, UPT, UPT, UR18, 0x40, URZ ;  /* 0x0000004012127890 */ /* 0x000fe4000fffe0ff */
[----:B------:R-:W-:-:S04]  /*2240*/  UISETP.NE.U32.AND UP0, UPT, UR9, 0x4, UPT ;  /* 0x000000040900788c */ /* 0x000fc8000bf05070 */
[----:B------:R-:W-:Y:S02]  /*2250*/  USEL UR5, URZ, 0x1, UP0 ;  /* 0x00000001ff057887 */ /* 0x000fe40008000000 */
[----:B------:R-:W-:Y:S02]  /*2260*/  USEL UR9, UR9, URZ, UP0 ;  /* 0x000000ff09097287 */ /* 0x000fe40008000000 */
[----:B-1----:R-:W-:Y:S02]  /*2270*/  UISETP.GE.AND UP0, UPT, UR18, UR29, UPT ;  /* 0x0000001d1200728c */ /* 0x002fe4000bf06270 */
[----:B------:R-:W-:-:S07]  /*2280*/  ULOP3.LUT UR4, UR4, UR5, URZ, 0x3c, !UPT ;  /* 0x0000000504047292 */ /* 0x000fce000f8e3cff */
[----:B------:R-:W-:Y:S05]  /*2290*/  BRA.U !UP0, `(.L_x_67) ;  /* 0xfffffff908ec7547 */ /* 0x000fea000b83ffff */
.L_x_60:
[----:B--2-4-:R-:W-:Y:S06]  /*22a0*/  BAR.SYNC.DEFER_BLOCKING 0x0 ;  /* 0x0000000000007b1d */ /* 0x014fec0000010000 */
[----:B------:R-:W-:Y:S04]  /*22b0*/  BSSY.RECONVERGENT B4, `(.L_x_68) ;  /* 0x0000004000047945 */ /* 0x000fe80003800200 */
[----:B------:R-:W-:Y:S05]  /*22c0*/  @P3 BRA `(.L_x_69) ;  /* 0x0000000000083947 */ /* 0x000fea0003800000 */
[----:B------:R-:W1:Y:S02]  /*22d0*/  SYNCS.CCTL.IV [UR8+0x18000] ;  /* 0x01800000ff0079b1 */ /* 0x000e640008000008 */
[----:B-1----:R-:W1:Y:S02]  /*22e0*/  SYNCS.CCTL.IV [UR8+0x18020] ;  /* 0x01802000ff0079b1 */ /* 0x002e640008000008 */
.L_x_69:
[----:B------:R-:W-:Y:S05]  /*22f0*/  BSYNC.RECONVERGENT B4 ;  /* 0x0000000000047941 */ /* 0x000fea0003800200 */
.L_x_68:
[----:B-1----:R-:W-:Y:S06]  /*2300*/  BAR.SYNC.DEFER_BLOCKING 0x0 ;  /* 0x0000000000007b1d */ /* 0x002fec0000010000 */
[----:B------:R-:W-:Y:S04]  /*2310*/  BSSY.RECONVERGENT B4, `(.L_x_70) ;  /* 0x0000004000047945 */ /* 0x000fe80003800200 */
[----:B------:R-:W-:Y:S05]  /*2320*/  @P3 BRA `(.L_x_71) ;  /* 0x0000000000083947 */ /* 0x000fea0003800000 */
[----:B------:R-:W1:Y:S02]  /*2330*/  SYNCS.CCTL.IV [UR8+0x18008] ;  /* 0x01800800ff0079b1 */ /* 0x000e640008000008 */
[----:B-1----:R-:W1:Y:S02]  /*2340*/  SYNCS.CCTL.IV [UR8+0x18028] ;  /* 0x01802800ff0079b1 */ /* 0x002e640008000008 */
.L_x_71:
[----:B------:R-:W-:Y:S05]  /*2350*/  BSYNC.RECONVERGENT B4 ;  /* 0x0000000000047941 */ /* 0x000fea0003800200 */
.L_x_70:
[----:B-1----:R-:W-:Y:S06]  /*2360*/  BAR.SYNC.DEFER_BLOCKING 0x0 ;  /* 0x0000000000007b1d */ /* 0x002fec0000010000 */
[----:B------:R-:W-:Y:S04]  /*2370*/  BSSY.RECONVERGENT B4, `(.L_x_72) ;  /* 0x0000004000047945 */ /* 0x000fe80003800200 */
[----:B------:R-:W-:Y:S05]  /*2380*/  @P3 BRA `(.L_x_73) ;  /* 0x0000000000083947 */ /* 0x000fea0003800000 */
[----:B------:R-:W1:Y:S02]  /*2390*/  SYNCS.CCTL.IV [UR8+0x18010] ;  /* 0x01801000ff0079b1 */ /* 0x000e640008000008 */
[----:B-1----:R-:W1:Y:S02]  /*23a0*/  SYNCS.CCTL.IV [UR8+0x18030] ;  /* 0x01803000ff0079b1 */ /* 0x002e640008000008 */
.L_x_73:
[----:B------:R-:W-:Y:S05]  /*23b0*/  BSYNC.RECONVERGENT B4 ;  /* 0x0000000000047941 */ /* 0x000fea0003800200 */
.L_x_72:
[----:B-1----:R-:W-:Y:S06]  /*23c0*/  BAR.SYNC.DEFER_BLOCKING 0x0 ;  /* 0x0000000000007b1d */ /* 0x002fec0000010000 */
[----:B------:R-:W-:Y:S04]  /*23d0*/  BSSY.RECONVERGENT B4, `(.L_x_74) ;  /* 0x0000004000047945 */ /* 0x000fe80003800200 */
[----:B------:R-:W-:Y:S05]  /*23e0*/  @P3 BRA `(.L_x_75) ;  /* 0x0000000000083947 */ /* 0x000fea0003800000 */
[----:B------:R-:W1:Y:S02]  /*23f0*/  SYNCS.CCTL.IV [UR8+0x18018] ;  /* 0x01801800ff0079b1 */ /* 0x000e640008000008 */
[----:B-1----:R-:W1:Y:S02]  /*2400*/  SYNCS.CCTL.IV [UR8+0x18038] ;  /* 0x01803800ff0079b1 */ /* 0x002e640008000008 */
.L_x_75:
[----:B------:R-:W-:Y:S05]  /*2410*/  BSYNC.RECONVERGENT B4 ;  /* 0x0000000000047941 */ /* 0x000fea0003800200 */
.L_x_74:
[----:B------:R-:W-:Y:S01]  /*2420*/  USHF.L.U32 UR4, UR22, 0x15, URZ ;  /* 0x0000001516047899 */ /* 0x000fe200080006ff */
[C---:B------:R-:W-:Y:S01]  /*2430*/  IMAD.SHL.U32 R2, R0.reuse, 0x80, RZ ;  /* 0x0000008000027824 */ /* 0x040fe200078e00ff */
[----:B------:R-:W-:Y:S01]  /*2440*/  USHF.L.U32 UR5, UR22, 0x5, URZ ;  /* 0x0000000516057899 */ /* 0x000fe200080006ff */
[----:B------:R-:W-:Y:S01]  /*2450*/  IMAD.SHL.U32 R3, R0, 0x10, RZ ;  /* 0x0000001000037824 */ /* 0x000fe200078e00ff */
[----:B------:R-:W-:Y:S02]  /*2460*/  ULOP3.LUT UR4, UR4, 0x600000, URZ, 0xc0, !UPT ;  /* 0x0060000004047892 */ /* 0x000fe4000f8ec0ff */
[----:B------:R-:W-:Y:S01]  /*2470*/  ULOP3.LUT UR5, UR5, 0x80, URZ, 0xc0, !UPT ;  /* 0x0000008005057892 */ /* 0x000fe2000f8ec0ff */
[----:B------:R-:W-:Y:S02]  /*2480*/  LOP3.LUT R2, R2, 0x7f80, RZ, 0xc0, !PT ;  /* 0x00007f8002027812 */ /* 0x000fe400078ec0ff */
[----:B------:R-:W-:Y:S01]  /*2490*/  ELECT P0, URZ, PT ;  /* 0x0000000000ff782f */ /* 0x000fe20003800000 */
[----:B------:R-:W-:Y:S01]  /*24a0*/  UIADD3 UR4, UPT, UPT, UR5, UR4, UR23 ;  /* 0x0000000405047290 */ /* 0x000fe2000fffe017 */
[----:B------:R-:W-:Y:S01]  /*24b0*/  LOP3.LUT R2, R2, 0x70, R3, 0xf8, !PT ;  /* 0x0000007002027812 */ /* 0x000fe200078ef803 */
[----:B------:R-:W-:Y:S01]  /*24c0*/  ULOP3.LUT UR22, UR22, 0x1, URZ, 0xc0, !UPT ;  /* 0x0000000116167892 */ /* 0x000fe2000f8ec0ff */
[----:B------:R-:W-:Y:S01]  /*24d0*/  ISETP.LT.U32.AND P0, PT, R132, 0x40, P0 ;  /* 0x000000408400780c */ /* 0x000fe20000701070 */
[----:B------:R-:W-:Y:S01]  /*24e0*/  UMOV UR6, UR19 ;  /* 0x0000001300067c82 */ /* 0x000fe20008000000 */
[C---:B------:R-:W-:Y:S01]  /*24f0*/  LOP3.LUT R0, R2.reuse, 0x10, RZ, 0x3c, !PT ;  /* 0x0000001002007812 */ /* 0x040fe200078e3cff */
[----:B------:R-:W-:Y:S01]  /*2500*/  ULEA UR5, UR22, UR15, 0x7 ;  /* 0x0000000f16057291 */ /* 0x000fe2000f8e38ff */
[----:B------:R-:W-:-:S02]  /*2510*/  LOP3.LUT R3, R2, 0x20, RZ, 0x3c, !PT ;  /* 0x0000002002037812 */ /* 0x000fc400078e3cff */
[----:B---3--:R-:W2:Y:S01]  /*2520*/  LDTM.x128 R4, tmem[UR4] ;  /* 0x00000004000479ee */ /* 0x008ea200083c0000 */
[----:B------:R-:W-:Y:S01]  /*2530*/  NOP ;  /* 0x0000000000007918 */ /* 0x000fe20000000000 */
[----:B------:R-:W-:-:S05]  /*2540*/  ULEA UR4, UR22, UR8, 0xe ;  /* 0x0000000816047291 */ /* 0x000fca000f8e70ff */
[----:B--2---:R-:W-:Y:S01]  /*2550*/  VOTEU.ANY UP1, P0 ;  /* 0x0000000000ff7886 */ /* 0x004fe20000020100 */
[----:B------:R-:W-:Y:S01]  /*2560*/  VOTEU.ANY UP0, P0 ;  /* 0x0000000000ff7886 */ /* 0x000fe20000000100 */
[----:B------:R-:W-:Y:S02]  /*2570*/  F2FP.SATFINITE.E4M3.F32.PACK_AB_MERGE_C R6, R7, R6, RZ ;  /* 0x000000060706723e */ /* 0x000fe400048070ff */
[----:B------:R-:W-:Y:S02]  /*2580*/  F2FP.SATFINITE.E4M3.F32.PACK_AB_MERGE_C R10, R11, R10, RZ ;  /* 0x0000000a0b0a723e */ /* 0x000fe400048070ff */
[----:B------:R-:W-:Y:S02]  /*2590*/  F2FP.SATFINITE.E4M3.F32.PACK_AB_MERGE_C R14, R15, R14, RZ ;  /* 0x0000000e0f0e723e */ /* 0x000fe400048070ff */
[----:B------:R-:W-:Y:S02]  /*25a0*/  F2FP.SATFINITE.E4M3.F32.PACK_AB_MERGE_C R7, R19, R18, RZ ;  /* 0x000000121307723e */ /* 0x000fe400048070ff */
[----:B------:R-:W-:-:S02]  /*25b0*/  F2FP.SATFINITE.E4M3.F32.PACK_AB_MERGE_C R22, R23, R22, RZ ;  /* 0x000000161716723e */ /* 0x000fc400048070ff */
[----:B------:R-:W-:Y:S02]  /*25c0*/  F2FP.SATFINITE.E4M3.F32.PACK_AB_MERGE_C R26, R27, R26, RZ ;  /* 0x0000001a1b1a723e */ /* 0x000fe400048070ff */
        /* <DEDUP_REMOVED lines=11> */
[----:B------:R-:W-:Y:S02]  /*2680*/  F2FP.SATFINITE.E4M3.F32.PACK_AB_MERGE_C R4, R5, R4, R6 ;  /* 0x000000040504723e */ /* 0x000fe40004807006 */
[----:B------:R-:W-:Y:S02]  /*2690*/  F2FP.SATFINITE.E4M3.F32.PACK_AB_MERGE_C R74, R75, R74, RZ ;  /* 0x0000004a4b4a723e */ /* 0x000fe400048070ff */
[----:B------:R-:W-:Y:S02]  /*26a0*/  F2FP.SATFINITE.E4M3.F32.PACK_AB_MERGE_C R78, R79, R78, RZ ;  /* 0x0000004e4f4e723e */ /* 0x000fe400048070ff */
[----:B------:R-:W-:Y:S02]  /*26b0*/  F2FP.SATFINITE.E4M3.F32.PACK_AB_MERGE_C R82, R83, R82, RZ ;  /* 0x000000525352723e */ /* 0x000fe400048070ff */
[----:B------:R-:W-:Y:S02]  /*26c0*/  F2FP.SATFINITE.E4M3.F32.PACK_AB_MERGE_C R86, R87, R86, RZ ;  /* 0x000000565756723e */ /* 0x000fe400048070ff */
[----:B------:R-:W-:-:S02]  /*26d0*/  F2FP.SATFINITE.E4M3.F32.PACK_AB_MERGE_C R5, R9, R8, R10 ;  /* 0x000000080905723e */ /* 0x000fc4000480700a */
[----:B------:R-:W-:Y:S02]  /*26e0*/  F2FP.SATFINITE.E4M3.F32.PACK_AB_MERGE_C R6, R13, R12, R14 ;  /* 0x0000000c0d06723e */ /* 0x000fe4000480700e */
[----:B------:R-:W-:Y:S02]  /*26f0*/  F2FP.SATFINITE.E4M3.F32.PACK_AB_MERGE_C R7, R17, R16, R7 ;  /* 0x000000101107723e */ /* 0x000fe40004807007 */
[----:B------:R-:W-:Y:S02]  /*2700*/  F2FP.SATFINITE.E4M3.F32.PACK_AB_MERGE_C R20, R21, R20, R22 ;  /* 0x000000141514723e */ /* 0x000fe40004807016 */
[----:B------:R-:W-:Y:S01]  /*2710*/  F2FP.SATFINITE.E4M3.F32.PACK_AB_MERGE_C R90, R91, R90, RZ ;  /* 0x0000005a5b5a723e */ /* 0x000fe200048070ff */
[----:B-1----:R1:W-:Y:S01]  /*2720*/  STS.128 [R2+UR8], R4 ;  /* 0x0000000402007988 */ /* 0x0023e20008000c08 */
[----:B------:R-:W-:Y:S02]  /*2730*/  F2FP.SATFINITE.E4M3.F32.PACK_AB_MERGE_C R94, R95, R94, RZ ;  /* 0x0000005e5f5e723e */ /* 0x000fe400048070ff */
[----:B------:R-:W-:-:S02]  /*2740*/  F2FP.SATFINITE.E4M3.F32.PACK_AB_MERGE_C R98, R99, R98, RZ ;  /* 0x000000626362723e */ /* 0x000fc400048070ff */
[----:B------:R-:W-:Y:S02]  /*2750*/  F2FP.SATFINITE.E4M3.F32.PACK_AB_MERGE_C R102, R103, R102, RZ ;  /* 0x000000666766723e */ /* 0x000fe400048070ff */
[----:B------:R-:W-:Y:S02]  /*2760*/  F2FP.SATFINITE.E4M3.F32.PACK_AB_MERGE_C R21, R25, R24, R26 ;  /* 0x000000181915723e */ /* 0x000fe4000480701a */
[----:B------:R-:W-:Y:S02]  /*2770*/  F2FP.SATFINITE.E4M3.F32.PACK_AB_MERGE_C R22, R29, R28, R30 ;  /* 0x0000001c1d16723e */ /* 0x000fe4000480701e */
[----:B------:R-:W-:Y:S02]  /*2780*/  F2FP.SATFINITE.E4M3.F32.PACK_AB_MERGE_C R23, R33, R32, R23 ;  /* 0x000000202117723e */ /* 0x000fe40004807017 */
[----:B------:R-:W-:Y:S02]  /*2790*/  F2FP.SATFINITE.E4M3.F32.PACK_AB_MERGE_C R36, R37, R36, R38 ;  /* 0x000000242524723e */ /* 0x000fe40004807026 */
[----:B------:R-:W-:Y:S01]  /*27a0*/  F2FP.SATFINITE.E4M3.F32.PACK_AB_MERGE_C R106, R107, R106, RZ ;  /* 0x0000006a6b6a723e */ /* 0x000fe200048070ff */
[----:B------:R1:W-:Y:S01]  /*27b0*/  STS.128 [R0+UR8], R20 ;  /* 0x0000001400007988 */ /* 0x0003e20008000c08 */
[----:B------:R-:W-:-:S02]  /*27c0*/  F2FP.SATFINITE.E4M3.F32.PACK_AB_MERGE_C R110, R111, R110, RZ ;  /* 0x0000006e6f6e723e */ /* 0x000fc400048070ff */
[----:B------:R-:W-:Y:S02]  /*27d0*/  F2FP.SATFINITE.E4M3.F32.PACK_AB_MERGE_C R114, R115, R114, RZ ;  /* 0x000000727372723e */ /* 0x000fe400048070ff */
[----:B------:R-:W-:Y:S02]  /*27e0*/  F2FP.SATFINITE.E4M3.F32.PACK_AB_MERGE_C R118, R119, R118, RZ ;  /* 0x000000767776723e */ /* 0x000fe400048070ff */
[----:B------:R-:W-:Y:S02]  /*27f0*/  F2FP.SATFINITE.E4M3.F32.PACK_AB_MERGE_C R37, R41, R40, R42 ;  /* 0x000000282925723e */ /* 0x000fe4000480702a */
[----:B------:R-:W-:Y:S02]  /*2800*/  F2FP.SATFINITE.E4M3.F32.PACK_AB_MERGE_C R38, R45, R44, R46 ;  /* 0x0000002c2d26723e */ /* 0x000fe4000480702e */
[----:B------:R-:W-:Y:S02]  /*2810*/  F2FP.SATFINITE.E4M3.F32.PACK_AB_MERGE_C R39, R49, R48, R50 ;  /* 0x000000303127723e */ /* 0x000fe40004807032 */
[----:B------:R-:W-:-:S02]  /*2820*/  F2FP.SATFINITE.E4M3.F32.PACK_AB_MERGE_C R52, R53, R52, R54 ;  /* 0x000000343534723e */ /* 0x000fc40004807036 */
[----:B------:R-:W-:Y:S01]  /*2830*/  F2FP.SATFINITE.E4M3.F32.PACK_AB_MERGE_C R122, R123, R122, RZ ;  /* 0x0000007a7b7a723e */ /* 0x000fe200048070ff */
[----:B------:R1:W-:Y:S01]  /*2840*/  STS.128 [R3+UR8], R36 ;  /* 0x0000002403007988 */ /* 0x0003e20008000c08 */
[----:B------:R-:W-:Y:S02]  /*2850*/  F2FP.SATFINITE.E4M3.F32.PACK_AB_MERGE_C R126, R127, R126, RZ ;  /* 0x0000007e7f7e723e */ /* 0x000fe400048070ff */
[----:B------:R-:W-:Y:S02]  /*2860*/  F2FP.SATFINITE.E4M3.F32.PACK_AB_MERGE_C R130, R131, R130, RZ ;  /* 0x000000828382723e */ /* 0x000fe400048070ff */
[----:B------:R-:W-:Y:S02]  /*2870*/  F2FP.SATFINITE.E4M3.F32.PACK_AB_MERGE_C R53, R57, R56, R58 ;  /* 0x000000383935723e */ /* 0x000fe4000480703a */
[----:B------:R-:W-:Y:S02]  /*2880*/  F2FP.SATFINITE.E4M3.F32.PACK_AB_MERGE_C R54, R61, R60, R62 ;  /* 0x0000003c3d36723e */ /* 0x000fe4000480703e */
[----:B------:R-:W-:-:S02]  /*2890*/  F2FP.SATFINITE.E4M3.F32.PACK_AB_MERGE_C R55, R65, R64, R66 ;  /* 0x000000404137723e */ /* 0x000fc40004807042 */
[----:B------:R-:W-:Y:S02]  /*28a0*/  F2FP.SATFINITE.E4M3.F32.PACK_AB_MERGE_C R68, R69, R68, R70 ;  /* 0x000000444544723e */ /* 0x000fe40004807046 */
[----:B------:R-:W-:Y:S02]  /*28b0*/  LOP3.LUT R8, R2, 0x30, RZ, 0x3c, !PT ;  /* 0x0000003002087812 */ /* 0x000fe400078e3cff */
[----:B------:R-:W-:Y:S02]  /*28c0*/  F2FP.SATFINITE.E4M3.F32.PACK_AB_MERGE_C R69, R73, R72, R74 ;  /* 0x000000484945723e */ /* 0x000fe4000480704a */
[----:B------:R-:W-:Y:S01]  /*28d0*/  F2FP.SATFINITE.E4M3.F32.PACK_AB_MERGE_C R70, R77, R76, R78 ;  /* 0x0000004c4d46723e */ /* 0x000fe2000480704e */
[----:B------:R1:W-:Y:S01]  /*28e0*/  STS.128 [R8+UR8], R52 ;  /* 0x0000003408007988 */ /* 0x0003e20008000c08 */
[----:B------:R-:W-:Y:S02]  /*28f0*/  F2FP.SATFINITE.E4M3.F32.PACK_AB_MERGE_C R71, R81, R80, R82 ;  /* 0x000000505147723e */ /* 0x000fe40004807052 */
[----:B------:R-:W-:-:S02]  /*2900*/  F2FP.SATFINITE.E4M3.F32.PACK_AB_MERGE_C R84, R85, R84, R86 ;  /* 0x000000545554723e */ /* 0x000fc40004807056 */
[C---:B------:R-:W-:Y:S02]  /*2910*/  LOP3.LUT R9, R2.reuse, 0x40, RZ, 0x3c, !PT ;  /* 0x0000004002097812 */ /* 0x040fe400078e3cff */
[----:B------:R-:W-:Y:S02]  /*2920*/  F2FP.SATFINITE.E4M3.F32.PACK_AB_MERGE_C R85, R89, R88, R90 ;  /* 0x000000585955723e */ /* 0x000fe4000480705a */
[----:B------:R-:W-:Y:S01]  /*2930*/  F2FP.SATFINITE.E4M3.F32.PACK_AB_MERGE_C R86, R93, R92, R94 ;  /* 0x0000005c5d56723e */ /* 0x000fe2000480705e */
[----:B------:R1:W-:Y:S01]  /*2940*/  STS.128 [R9+UR8], R68 ;  /* 0x0000004409007988 */ /* 0x0003e20008000c08 */
[----:B------:R-:W-:Y:S02]  /*2950*/  F2FP.SATFINITE.E4M3.F32.PACK_AB_MERGE_C R87, R97, R96, R98 ;  /* 0x000000606157723e */ /* 0x000fe40004807062 */
[----:B------:R-:W-:Y:S02]  /*2960*/  F2FP.SATFINITE.E4M3.F32.PACK_AB_MERGE_C R100, R101, R100, R102 ;  /* 0x000000646564723e */ /* 0x000fe40004807066 */
[----:B------:R-:W-:-:S02]  /*2970*/  LOP3.LUT R10, R2, 0x50, RZ, 0x3c, !PT ;  /* 0x00000050020a7812 */ /* 0x000fc400078e3cff */
[----:B------:R-:W-:Y:S02]  /*2980*/  F2FP.SATFINITE.E4M3.F32.PACK_AB_MERGE_C R101, R105, R104, R106 ;  /* 0x000000686965723e */ /* 0x000fe4000480706a */
[----:B------:R-:W-:Y:S01]  /*2990*/  F2FP.SATFINITE.E4M3.F32.PACK_AB_MERGE_C R102, R109, R108, R110 ;  /* 0x0000006c6d66723e */ /* 0x000fe2000480706e */
[----:B------:R1:W-:Y:S01]  /*29a0*/  STS.128 [R10+UR8], R84 ;  /* 0x000000540a007988 */ /* 0x0003e20008000c08 */
[----:B------:R-:W-:Y:S02]  /*29b0*/  F2FP.SATFINITE.E4M3.F32.PACK_AB_MERGE_C R103, R113, R112, R114 ;  /* 0x000000707167723e */ /* 0x000fe40004807072 */
[----:B------:R-:W-:Y:S02]  /*29c0*/  F2FP.SATFINITE.E4M3.F32.PACK_AB_MERGE_C R116, R117, R116, R118 ;  /* 0x000000747574723e */ /* 0x000fe40004807076 */
[----:B------:R-:W-:Y:S02]  /*29d0*/  LOP3.LUT R11, R2, 0x60, RZ, 0x3c, !PT ;  /* 0x00000060020b7812 */ /* 0x000fe400078e3cff */
[----:B------:R-:W-:-:S02]  /*29e0*/  F2FP.SATFINITE.E4M3.F32.PACK_AB_MERGE_C R117, R121, R120, R122 ;  /* 0x000000787975723e */ /* 0x000fc4000480707a */
[----:B------:R-:W-:Y:S01]  /*29f0*/  F2FP.SATFINITE.E4M3.F32.PACK_AB_MERGE_C R118, R125, R124, R126 ;  /* 0x0000007c7d76723e */ /* 0x000fe2000480707e */
[----:B------:R1:W-:Y:S01]  /*2a00*/  STS.128 [R11+UR8], R100 ;  /* 0x000000640b007988 */ /* 0x0003e20008000c08 */
[----:B------:R-:W-:Y:S02]  /*2a10*/  F2FP.SATFINITE.E4M3.F32.PACK_AB_MERGE_C R119, R129, R128, R130 ;  /* 0x000000808177723e */ /* 0x000fe40004807082 */
[----:B------:R-:W-:-:S05]  /*2a20*/  LOP3.LUT R12, R2, 0x70, RZ, 0x3c, !PT ;  /* 0x00000070020c7812 */ /* 0x000fca00078e3cff */
[----:B------:R1:W-:Y:S01]  /*2a30*/  STS.128 [R12+UR8], R116 ;  /* 0x000000740c007988 */ /* 0x0003e20008000c08 */
[----:B------:R2:W-:Y:S06]  /*2a40*/  MEMBAR.ALL.CTA ;  /* 0x0000000000007992 */ /* 0x0005ec0000008000 */
[----:B--2---:R-:W2:Y:S02]  /*2a50*/  FENCE.VIEW.ASYNC.S ;  /* 0x00000000000073c6 */ /* 0x004ea40000000000 */
[----:B--2---:R-:W-:Y:S06]  /*2a60*/  BAR.SYNC.DEFER_BLOCKING 0x0 ;  /* 0x0000000000007b1d */ /* 0x004fec0000010000 */
[----:B------:R1:W-:Y:S01]  /*2a70*/  @UP1 UTMASTG.2D [UR4], [UR20] ;  /* 0x00000004140013b5 */ /* 0x0003e20008008000 */
[----:B------:R0:W-:Y:S01]  /*2a80*/  UTMACMDFLUSH ;  /* 0x00000000000079b7 */ /* 0x0001e20000000000 */
[----:B------:R-:W-:-:S04]  /*2a90*/  DEPBAR.LE SB0, 0x0 ;  /* 0x000080000000791a */ /* 0x000fc80000000000 */
[----:B------:R-:W-:Y:S08]  /*2aa0*/  BAR.SYNC.DEFER_BLOCKING 0x0 ;  /* 0x0000000000007b1d */ /* 0x000ff00000010000 */
[----:B------:R-:W-:Y:S06]  /*2ab0*/  BAR.SYNC.DEFER_BLOCKING 0x0 ;  /* 0x0000000000007b1d */ /* 0x000fec0000010000 */
[----:B-1----:R-:W-:Y:S05]  /*2ac0*/  @P2 BRA `(.L_x_76) ;  /* 0x0000000000a02947 */ /* 0x002fea0003800000 */
[----:B------:R-:W1:Y:S01]  /*2ad0*/  S2UR UR5, SR_CgaCtaId ;  /* 0x00000000000579c3 */ /* 0x000e620000008800 */
[----:B------:R-:W-:Y:S01]  /*2ae0*/  NOP ;  /* 0x0000000000007918 */ /* 0x000fe20000000000 */
[----:B------:R-:W-:Y:S01]  /*2af0*/  UMOV UR4, 0x50 ;  /* 0x0000005000047882 */ /* 0x000fe20000000000 */
[----:B------:R-:W-:Y:S02]  /*2b00*/  IMAD.U32 R0, RZ, RZ, UR23 ;  /* 0x00000017ff007e24 */ /* 0x000fe4000f8e00ff */
[----:B------:R-:W-:Y:S02]  /*2b10*/  IMAD.MOV.U32 R3, RZ, RZ, 0xff ;  /* 0x000000ffff037424 */ /* 0x000fe400078e00ff */
[----:B------:R-:W-:Y:S01]  /*2b20*/  IMAD.MOV.U32 R7, RZ, RZ, 0x1 ;  /* 0x00000001ff077424 */ /* 0x000fe200078e00ff */
[----:B------:R-:W-:-:S04]  /*2b30*/  LOP3.LUT R0, R0, 0xffff, RZ, 0xc0, !PT ;  /* 0x0000ffff00007812 */ /* 0x000fc800078ec0ff */
[----:B------:R-:W-:-:S05]  /*2b40*/  SHF.R.U32.HI R0, RZ, 0x5, R0 ;  /* 0x00000005ff007819 */ /* 0x000fca0000011600 */
[----:B------:R-:W-:Y:S01]  /*2b50*/  VIADD R2, R0, 0x10 ;  /* 0x0000001000027836 */ /* 0x000fe20000000000 */
[----:B------:R-:W-:Y:S01]  /*2b60*/  SHF.L.U32 R0, R3, R0, RZ ;  /* 0x0000000003007219 */ /* 0x000fe200000006ff */
[----:B-1----:R-:W-:-:S03]  /*2b70*/  ULEA UR6, UR5, UR4, 0x18 ;  /* 0x0000000405067291 */ /* 0x002fc6000f8ec0ff */
[----:B------:R-:W-:-:S04]  /*2b80*/  SHF.L.U32 R3, R7, R2, RZ ;  /* 0x0000000207037219 */ /* 0x000fc800000006ff */
[----:B------:R-:W-:Y:S02]  /*2b90*/  LOP3.LUT R0, R3, R0, RZ, 0xfc, !PT ;  /* 0x0000000003007212 */ /* 0x000fe400078efcff */
[----:B------:R-:W1:Y:S02]  /*2ba0*/  LDS R5, [UR6] ;  /* 0x00000006ff057984 */ /* 0x000e640008000800 */
[C---:B------:R-:W-:Y:S02]  /*2bb0*/  LOP3.LUT R2, R0.reuse, 0xffff, RZ, 0xc0, !PT ;  /* 0x0000ffff00027812 */ /* 0x040fe400078ec0ff */
[----:B-1----:R-:W-:-:S04]  /*2bc0*/  LOP3.LUT R3, R0, 0xffff, R5, 0x80, !PT ;  /* 0x0000ffff00037812 */ /* 0x002fc800078e8005 */
[----:B------:R-:W-:-:S13]  /*2bd0*/  ISETP.NE.AND P0, PT, R3, R2, PT ;  /* 0x000000020300720c */ /* 0x000fda0003f05270 */
[----:B------:R-:W-:Y:S05]  /*2be0*/  @P0 BRA `(.L_x_77) ;  /* 0x0000000000500947 */ /* 0x000fea0003800000 */
[----:B------:R-:W-:Y:S02]  /*2bf0*/  SHF.R.U32.HI R5, RZ, 0x10, R5 ;  /* 0x00000010ff057819 */ /* 0x000fe40000011605 */
[----:B------:R-:W-:-:S04]  /*2c00*/  SHF.R.U32.HI R2, RZ, 0x10, R0 ;  /* 0x00000010ff027819 */ /* 0x000fc80000011600 */
[----:B------:R-:W-:-:S04]  /*2c10*/  LOP3.LUT R5, R5, R2, RZ, 0xc0, !PT ;  /* 0x0000000205057212 */ /* 0x000fc800078ec0ff */
[----:B------:R-:W-:-:S13]  /*2c20*/  ISETP.NE.AND P0, PT, R5, R2, PT ;  /* 0x000000020500720c */ /* 0x000fda0003f05270 */
[----:B------:R-:W-:Y:S05]  /*2c30*/  @P0 BRA `(.L_x_78) ;  /* 0x0000000000300947 */ /* 0x000fea0003800000 */
[----:B------:R-:W-:Y:S01]  /*2c40*/  R2UR UR4, R0 ;  /* 0x00000000000472ca */ /* 0x000fe200000e0000 */
[----:B------:R-:W-:Y:S01]  /*2c50*/  VOTEU.ANY UR5, UPT, PT ;  /* 0x0000000000057886 */ /* 0x000fe200038e0100 */
[----:B------:R-:W1:Y:S01]  /*2c60*/  S2R R0, SR_LANEID ;  /* 0x0000000000007919 */ /* 0x000e620000000000 */
[----:B------:R-:W-:-:S10]  /*2c70*/  UFLO.U32 UR5, UR5 ;  /* 0x00000005000572bd */ /* 0x000fd400080e0000 */
[----:B------:R-:W-:-:S06]  /*2c80*/  ULOP3.LUT UR4, URZ, UR4, URZ, 0x33, !UPT ;  /* 0x00000004ff047292 */ /* 0x000fcc000f8e33ff */
[----:B------:R-:W-:-:S04]  /*2c90*/  IMAD.U32 R2, RZ, RZ, UR4 ;  /* 0x00000004ff027e24 */ /* 0x000fc8000f8e00ff */
[----:B------:R-:W2:Y:S02]  /*2ca0*/  REDUX UR7, R2 ;  /* 0x00000000020773c4 */ /* 0x000ea40000000000 */
[----:B------:R3:W-:Y:S01]  /*2cb0*/  UTCATOMSWS.AND URZ, UR4 ;  /* 0x0000000400ff79e3 */ /* 0x0007e20008000000 */
[----:B-1----:R-:W-:Y:S01]  /*2cc0*/  ISETP.EQ.U32.AND P0, PT, R0, UR5, PT ;  /* 0x0000000500007c0c */ /* 0x002fe2000bf02070 */
[----:B--2---:R-:W-:-:S12]  /*2cd0*/  IMAD.U32 R0, RZ, RZ, UR7 ;  /* 0x00000007ff007e24 */ /* 0x004fd8000f8e00ff */
[----:B------:R3:W-:Y:S01]  /*2ce0*/  @P0 ATOMS.AND RZ, [UR6], R0 ;  /* 0x00000000ffff098c */ /* 0x0007e2000a800006 */
[----:B------:R-:W-:Y:S05]  /*2cf0*/  BRA `(.L_x_76) ;  /* 0x0000000000147947 */ /* 0x000fea0003800000 */
.L_x_78:
[----:B------:R-:W-:-:S07]  /*2d00*/  MOV R2, 0x2d20 ;  /* 0x00002d2000027802 */ /* 0x000fce0000000f00 */
[----:B------:R-:W-:Y:S05]  /*2d10*/  CALL.REL.NOINC `($__internal_0_$__cuda_sm10x_tcgen05_guardrail_trap_col_being_dealloced_not_returned_by_alloc) ;  /* 0x0000000000447944 */ /* 0x000fea0003c00000 */
[----:B------:R-:W-:Y:S05]  /*2d20*/  BRA `(.L_x_76) ;  /* 0x0000000000087947 */ /* 0x000fea0003800000 */
.L_x_77:
[----:B------:R-:W-:-:S07]  /*2d30*/  MOV R2, 0x2d50 ;  /* 0x00002d5000027802 */ /* 0x000fce0000000f00 */
[----:B------:R-:W-:Y:S05]  /*2d40*/  CALL.REL.NOINC `($__internal_2_$__cuda_sm10x_tcgen05_guardrail_trap_unallocated_columns_being_dealloced) ;  /* 0x0000000000507944 */ /* 0x000fea0003c00000 */
.L_x_76:
[----:B------:R-:W-:Y:S01]  /*2d50*/  NOP ;  /* 0x0000000000007918 */ /* 0x000fe20000000000 */
[----:B---3--:R-:W-:Y:S05]  /*2d60*/  EXIT ;  /* 0x000000000000794d */ /* 0x008fea0003800000 */
.L_x_61:
[----:B------:R-:W1:Y:S02]  /*2d70*/  SYNCS.PHASECHK.TRANS64.TRYWAIT P0, [UR8+0x18000], RZ ;  /* 0x018000ffff0075a7 */ /* 0x000e640008001108 */
[----:B-1----:R-:W-:Y:S05]  /*2d80*/  @!P0 BRA `(.L_x_61) ;  /* 0xfffffffc00f88947 */ /* 0x002fea000383ffff */
[----:B------:R-:W-:Y:S05]  /*2d90*/  BRA `(.L_x_79) ;  /* 0xffffffec00987947 */ /* 0x000fea000383ffff */
.L_x_63:
[----:B------:R-:W1:Y:S02]  /*2da0*/  SYNCS.PHASECHK.TRANS64.TRYWAIT P1, [UR8+0x18020], RZ ;  /* 0x018020ffff0075a7 */ /* 0x000e640008021108 */
[----:B-1----:R-:W-:Y:S05]  /*2db0*/  @!P1 BRA `(.L_x_63) ;  /* 0xfffffffc00f89947 */ /* 0x002fea000383ffff */
[----:B------:R-:W-:Y:S05]  /*2dc0*/  BRA `(.L_x_80) ;  /* 0xfffffff0000c7947 */ /* 0x000fea000383ffff */
.L_x_64:
[----:B------:R-:W2:Y:S02]  /*2dd0*/  SYNCS.PHASECHK.TRANS64.TRYWAIT P0, [UR28+0x18000], R2 ;  /* 0x01800002ff0075a7 */ /* 0x000ea4000800111c */
[----:B--2---:R-:W-:Y:S05]  /*2de0*/  @!P0 BRA `(.L_x_64) ;  /* 0xfffffffc00f88947 */ /* 0x004fea000383ffff */
[----:B------:R-:W-:Y:S05]  /*2df0*/  BRA `(.L_x_81) ;  /* 0xfffffff0008c7947 */ /* 0x000fea000383ffff */
.L_x_66:
[----:B------:R-:W2:Y:S02]  /*2e00*/  SYNCS.PHASECHK.TRANS64.TRYWAIT P0, [UR28+0x18020], R2 ;  /* 0x01802002ff0075a7 */ /* 0x000ea4000800111c */
[----:B--2---:R-:W-:Y:S05]  /*2e10*/  @!P0 BRA `(.L_x_66) ;  /* 0xfffffffc00f88947 */ /* 0x004fea000383ffff */
[----:B------:R-:W-:Y:S05]  /*2e20*/  BRA `(.L_x_82) ;  /* 0xfffffff000fc7947 */ /* 0x000fea000383ffff */
        .weak           $__internal_0_$__cuda_sm10x_tcgen05_guardrail_trap_col_being_dealloced_not_returned_by_alloc
        .type           $__internal_0_$__cuda_sm10x_tcgen05_guardrail_trap_col_being_dealloced_not_returned_by_alloc,@function
        .size           $__internal_0_$__cuda_sm10x_tcgen05_guardrail_trap_col_being_dealloced_not_returned_by_alloc,($__internal_1_$__cuda_sm10x_tcgen05_guardrail_trap_phase_invalid_during_alloc - $__internal_0_$__cuda_sm10x_tcgen05_guardrail_trap_col_being_dealloced_not_returned_by_alloc)
$__internal_0_$__cuda_sm10x_tcgen05_guardrail_trap_col_being_dealloced_not_returned_by_alloc:
[----:B------:R-:W-:Y:S05]  /*2e30*/  BPT.TRAP 0x1 ;  /* 0x000000040000795c */ /* 0x000fea0000300000 */
[----:B------:R-:W-:-:S04]  /*2e40*/  IMAD.MOV.U32 R3, RZ, RZ, 0x0 ;  /* 0x00000000ff037424 */ /* 0x000fc800078e00ff */
[----:B------:R-:W-:Y:S05]  /*2e50*/  RET.REL.NODEC R2 `(gluon_tcgen05) ;  /* 0xffffffd002687950 */ /* 0x000fea0003c3ffff */
        .weak           $__internal_1_$__cuda_sm10x_tcgen05_guardrail_trap_phase_invalid_during_alloc
        .type           $__internal_1_$__cuda_sm10x_tcgen05_guardrail_trap_phase_invalid_during_alloc,@function
        .size           $__internal_1_$__cuda_sm10x_tcgen05_guardrail_trap_phase_invalid_during_alloc,($__internal_2_$__cuda_sm10x_tcgen05_guardrail_trap_unallocated_columns_being_dealloced - $__internal_1_$__cuda_sm10x_tcgen05_guardrail_trap_phase_invalid_during_alloc)
$__internal_1_$__cuda_sm10x_tcgen05_guardrail_trap_phase_invalid_during_alloc:
[----:B------:R-:W-:Y:S05]  /*2e60*/  BPT.TRAP 0x1 ;  /* 0x000000040000795c */ /* 0x000fea0000300000 */
[----:B------:R-:W-:-:S04]  /*2e70*/  IMAD.MOV.U32 R3, RZ, RZ, 0x0 ;  /* 0x00000000ff037424 */ /* 0x000fc800078e00ff */
[----:B------:R-:W-:Y:S05]  /*2e80*/  RET.REL.NODEC R2 `(gluon_tcgen05) ;  /* 0xffffffd0025c7950 */ /* 0x000fea0003c3ffff */
        .weak           $__internal_2_$__cuda_sm10x_tcgen05_guardrail_trap_unallocated_columns_being_dealloced
        .type           $__internal_2_$__cuda_sm10x_tcgen05_guardrail_trap_unallocated_columns_being_dealloced,@function
        .size           $__internal_2_$__cuda_sm10x_tcgen05_guardrail_trap_unallocated_columns_being_dealloced,(.L_x_86 - $__internal_2_$__cuda_sm10x_tcgen05_guardrail_trap_unallocated_columns_being_dealloced)
$__internal_2_$__cuda_sm10x_tcgen05_guardrail_trap_unallocated_columns_being_dealloced:
[----:B------:R-:W-:Y:S05]  /*2e90*/  BPT.TRAP 0x1 ;  /* 0x000000040000795c */ /* 0x000fea0000300000 */
[----:B------:R-:W-:-:S04]  /*2ea0*/  IMAD.MOV.U32 R3, RZ, RZ, 0x0 ;  /* 0x00000000ff037424 */ /* 0x000fc800078e00ff */
[----:B------:R-:W-:Y:S05]  /*2eb0*/  RET.REL.NODEC R2 `(gluon_tcgen05) ;  /* 0xffffffd002507950 */ /* 0x000fea0003c3ffff */
.L_x_83:
[----:B------:R-:W-:-:S00]  /*2ec0*/  BRA `(.L_x_83) ;  /* 0xfffffffc00fc7947 */ /* 0x000fc0000383ffff */
[----:B------:R-:W-:-:S00]  /*2ed0*/  NOP ;  /* 0x0000000000007918 */ /* 0x000fc00000000000 */
        /* <DEDUP_REMOVED lines=10> */
.L_x_86:


//--------------------- .nv.shared.gluon_tcgen05  --------------------------
	.section	.nv.shared.gluon_tcgen05,"aw",@nobits
	.sectionflags	@""
	.align	16
	.zero		1024


//--------------------- .nv.shared.reserved.0     --------------------------
	.section	.nv.shared.reserved.0,"aw",@nobits
	.align	8
	.weak		__nv_reservedSMEM_offset_0_alias
	.size		__nv_reservedSMEM_offset_0_alias, 0, 64
	.other		__nv_reservedSMEM_offset_0_alias,@"STO_CUDA_RESERVED_SHARED STV_DEFAULT"
__nv_reservedSMEM_offset_0_alias:
	.zero		0
.nv.shared.reserved.0:
	.zero		64
	.weak		__nv_reservedSMEM_allocation_phase
	.type		__nv_reservedSMEM_allocation_phase,@object
	.size		__nv_reservedSMEM_allocation_phase,(.L_0 - __nv_reservedSMEM_allocation_phase)
__nv_reservedSMEM_allocation_phase:
	.zero		1
.L_0:
	.zero		7
	.weak		__nv_reservedSMEM_devtool_atexit_pc
	.type		__nv_reservedSMEM_devtool_atexit_pc,@object
	.size		__nv_reservedSMEM_devtool_atexit_pc,(__nv_reservedSMEM_allocation_mask - __nv_reservedSMEM_devtool_atexit_pc)
__nv_reservedSMEM_devtool_atexit_pc:
	.zero		8
	.weak		__nv_reservedSMEM_allocation_mask
	.type		__nv_reservedSMEM_allocation_mask,@object
	.size		__nv_reservedSMEM_allocation_mask,(.L_2 - __nv_reservedSMEM_allocation_mask)
__nv_reservedSMEM_allocation_mask:
	.zero		4
.L_2:


//--------------------- .nv.constant0.gluon_tcgen05 --------------------------
	.section	.nv.constant0.gluon_tcgen05,"a",@progbits
	.sectionflags	@""
	.align	4
.nv.constant0.gluon_tcgen05:
	.zero		976


//--------------------- SYMBOLS --------------------------

	.type		.nv.reservedSmem.offset0,@object
	.size		.nv.reservedSmem.offset0,0x4
	.type		.nv.reservedSmem.cap,@object
	.size		.nv.reservedSmem.cap,0x4
